//
// Generated by NVIDIA NVVM Compiler
//
// Compiler Build ID: CL-36424714
// Cuda compilation tools, release 13.0, V13.0.88
// Based on NVVM 20.0.0
//

.version 9.0
.target sm_100
.address_size 64

	// .globl	salary_sum_kernel
.extern .shared .align 16 .b8 sdata[];
.extern .shared .align 16 .b8 smin[];
.extern .shared .align 16 .b8 smax[];

.visible .entry salary_sum_kernel(
	.param .u64 .ptr .align 1 salary_sum_kernel_param_0,
	.param .u64 .ptr .align 1 salary_sum_kernel_param_1,
	.param .u32 salary_sum_kernel_param_2
)
{
	.reg .pred 	%p<6>;
	.reg .b32 	%r<14>;
	.reg .b32 	%f<10>;
	.reg .b64 	%rd<7>;

	ld.param.u64 	%rd1, [salary_sum_kernel_param_0];
	ld.param.u64 	%rd2, [salary_sum_kernel_param_1];
	ld.param.u32 	%r7, [salary_sum_kernel_param_2];
	mov.u32 	%r1, %tid.x;
	mov.u32 	%r8, %ctaid.x;
	mov.u32 	%r13, %ntid.x;
	mad.lo.s32 	%r3, %r8, %r13, %r1;
	setp.ge.u32 	%p1, %r3, %r7;
	mov.f32 	%f9, 0f00000000;
	@%p1 bra 	$L__BB0_2;
	cvta.to.global.u64 	%rd3, %rd1;
	mul.wide.u32 	%rd4, %r3, 4;
	add.s64 	%rd5, %rd3, %rd4;
	ld.global.f32 	%f9, [%rd5];
$L__BB0_2:
	shl.b32 	%r9, %r1, 2;
	mov.u32 	%r10, sdata;
	add.s32 	%r4, %r10, %r9;
	st.shared.f32 	[%r4], %f9;
	bar.sync 	0;
	setp.lt.u32 	%p2, %r13, 2;
	@%p2 bra 	$L__BB0_6;
$L__BB0_3:
	shr.u32 	%r6, %r13, 1;
	setp.ge.u32 	%p3, %r1, %r6;
	@%p3 bra 	$L__BB0_5;
	shl.b32 	%r11, %r6, 2;
	add.s32 	%r12, %r4, %r11;
	ld.shared.f32 	%f4, [%r12];
	ld.shared.f32 	%f5, [%r4];
	add.f32 	%f6, %f4, %f5;
	st.shared.f32 	[%r4], %f6;
$L__BB0_5:
	bar.sync 	0;
	setp.gt.u32 	%p4, %r13, 3;
	mov.u32 	%r13, %r6;
	@%p4 bra 	$L__BB0_3;
$L__BB0_6:
	setp.ne.s32 	%p5, %r1, 0;
	@%p5 bra 	$L__BB0_8;
	ld.shared.f32 	%f7, [sdata];
	cvta.to.global.u64 	%rd6, %rd2;
	atom.global.add.f32 	%f8, [%rd6], %f7;
$L__BB0_8:
	ret;

}
	// .globl	salary_average_kernel
.visible .entry salary_average_kernel(
	.param .u64 .ptr .align 1 salary_average_kernel_param_0,
	.param .u64 .ptr .align 1 salary_average_kernel_param_1,
	.param .u32 salary_average_kernel_param_2
)
{
	.reg .pred 	%p<6>;
	.reg .b32 	%r<14>;
	.reg .b32 	%f<10>;
	.reg .b64 	%rd<7>;

	ld.param.u64 	%rd1, [salary_average_kernel_param_0];
	ld.param.u64 	%rd2, [salary_average_kernel_param_1];
	ld.param.u32 	%r7, [salary_average_kernel_param_2];
	mov.u32 	%r1, %tid.x;
	mov.u32 	%r8, %ctaid.x;
	mov.u32 	%r13, %ntid.x;
	mad.lo.s32 	%r3, %r8, %r13, %r1;
	setp.ge.u32 	%p1, %r3, %r7;
	mov.f32 	%f9, 0f00000000;
	@%p1 bra 	$L__BB1_2;
	cvta.to.global.u64 	%rd3, %rd1;
	mul.wide.u32 	%rd4, %r3, 4;
	add.s64 	%rd5, %rd3, %rd4;
	ld.global.f32 	%f9, [%rd5];
$L__BB1_2:
	shl.b32 	%r9, %r1, 2;
	mov.u32 	%r10, sdata;
	add.s32 	%r4, %r10, %r9;
	st.shared.f32 	[%r4], %f9;
	bar.sync 	0;
	setp.lt.u32 	%p2, %r13, 2;
	@%p2 bra 	$L__BB1_6;
$L__BB1_3:
	shr.u32 	%r6, %r13, 1;
	setp.ge.u32 	%p3, %r1, %r6;
	@%p3 bra 	$L__BB1_5;
	shl.b32 	%r11, %r6, 2;
	add.s32 	%r12, %r4, %r11;
	ld.shared.f32 	%f4, [%r12];
	ld.shared.f32 	%f5, [%r4];
	add.f32 	%f6, %f4, %f5;
	st.shared.f32 	[%r4], %f6;
$L__BB1_5:
	bar.sync 	0;
	setp.gt.u32 	%p4, %r13, 3;
	mov.u32 	%r13, %r6;
	@%p4 bra 	$L__BB1_3;
$L__BB1_6:
	setp.ne.s32 	%p5, %r1, 0;
	@%p5 bra 	$L__BB1_8;
	ld.shared.f32 	%f7, [sdata];
	cvta.to.global.u64 	%rd6, %rd2;
	atom.global.add.f32 	%f8, [%rd6], %f7;
$L__BB1_8:
	ret;

}
	// .globl	salary_min_max_kernel
.visible .entry salary_min_max_kernel(
	.param .u64 .ptr .align 1 salary_min_max_kernel_param_0,
	.param .u64 .ptr .align 1 salary_min_max_kernel_param_1,
	.param .u64 .ptr .align 1 salary_min_max_kernel_param_2,
	.param .u32 salary_min_max_kernel_param_3
)
{
	.reg .pred 	%p<7>;
	.reg .b32 	%r<22>;
	.reg .b32 	%f<15>;
	.reg .b64 	%rd<9>;

	ld.param.u64 	%rd4, [salary_min_max_kernel_param_0];
	ld.param.u64 	%rd2, [salary_min_max_kernel_param_1];
	ld.param.u64 	%rd3, [salary_min_max_kernel_param_2];
	ld.param.u32 	%r8, [salary_min_max_kernel_param_3];
	cvta.to.global.u64 	%rd5, %rd4;
	mov.u32 	%r1, %tid.x;
	mov.u32 	%r9, %ctaid.x;
	mov.u32 	%r21, %ntid.x;
	mad.lo.s32 	%r3, %r9, %r21, %r1;
	setp.ge.u32 	%p1, %r3, %r8;
	mul.wide.u32 	%rd6, %r3, 4;
	add.s64 	%rd1, %rd5, %rd6;
	mov.f32 	%f13, 0f7F800000;
	@%p1 bra 	$L__BB2_2;
	ld.global.f32 	%f13, [%rd1];
$L__BB2_2:
	setp.ge.u32 	%p2, %r3, %r8;
	shl.b32 	%r10, %r1, 2;
	mov.u32 	%r11, smin;
	add.s32 	%r4, %r11, %r10;
	st.shared.f32 	[%r4], %f13;
	mov.f32 	%f14, 0fFF800000;
	@%p2 bra 	$L__BB2_4;
	ld.global.f32 	%f14, [%rd1];
$L__BB2_4:
	mov.u32 	%r13, smax;
	add.s32 	%r5, %r13, %r10;
	st.shared.f32 	[%r5], %f14;
	bar.sync 	0;
	setp.lt.u32 	%p3, %r21, 2;
	@%p3 bra 	$L__BB2_8;
$L__BB2_5:
	shr.u32 	%r7, %r21, 1;
	setp.ge.u32 	%p4, %r1, %r7;
	@%p4 bra 	$L__BB2_7;
	ld.shared.f32 	%f7, [%r4];
	shl.b32 	%r14, %r7, 2;
	add.s32 	%r15, %r4, %r14;
	ld.shared.f32 	%f8, [%r15];
	min.f32 	%f9, %f7, %f8;
	st.shared.f32 	[%r4], %f9;
	ld.shared.f32 	%f10, [%r5];
	add.s32 	%r16, %r5, %r14;
	ld.shared.f32 	%f11, [%r16];
	max.f32 	%f12, %f10, %f11;
	st.shared.f32 	[%r5], %f12;
$L__BB2_7:
	bar.sync 	0;
	setp.gt.u32 	%p5, %r21, 3;
	mov.u32 	%r21, %r7;
	@%p5 bra 	$L__BB2_5;
$L__BB2_8:
	setp.ne.s32 	%p6, %r1, 0;
	@%p6 bra 	$L__BB2_10;
	ld.shared.u32 	%r17, [smin];
	cvta.to.global.u64 	%rd7, %rd2;
	atom.global.min.s32 	%r18, [%rd7], %r17;
	ld.shared.u32 	%r19, [smax];
	cvta.to.global.u64 	%rd8, %rd3;
	atom.global.max.s32 	%r20, [%rd8], %r19;
$L__BB2_10:
	ret;

}
	// .globl	salary_variance_kernel
.visible .entry salary_variance_kernel(
	.param .u64 .ptr .align 1 salary_variance_kernel_param_0,
	.param .f32 salary_variance_kernel_param_1,
	.param .u64 .ptr .align 1 salary_variance_kernel_param_2,
	.param .u32 salary_variance_kernel_param_3
)
{
	.reg .pred 	%p<6>;
	.reg .b32 	%r<14>;
	.reg .b32 	%f<13>;
	.reg .b64 	%rd<7>;

	ld.param.u64 	%rd1, [salary_variance_kernel_param_0];
	ld.param.f32 	%f3, [salary_variance_kernel_param_1];
	ld.param.u64 	%rd2, [salary_variance_kernel_param_2];
	ld.param.u32 	%r7, [salary_variance_kernel_param_3];
	mov.u32 	%r1, %tid.x;
	mov.u32 	%r8, %ctaid.x;
	mov.u32 	%r13, %ntid.x;
	mad.lo.s32 	%r3, %r8, %r13, %r1;
	setp.ge.u32 	%p1, %r3, %r7;
	mov.f32 	%f12, 0f00000000;
	@%p1 bra 	$L__BB3_2;
	cvta.to.global.u64 	%rd3, %rd1;
	mul.wide.u32 	%rd4, %r3, 4;
	add.s64 	%rd5, %rd3, %rd4;
	ld.global.f32 	%f5, [%rd5];
	sub.f32 	%f12, %f5, %f3;
$L__BB3_2:
	mul.f32 	%f6, %f12, %f12;
	shl.b32 	%r9, %r1, 2;
	mov.u32 	%r10, sdata;
	add.s32 	%r4, %r10, %r9;
	st.shared.f32 	[%r4], %f6;
	bar.sync 	0;
	setp.lt.u32 	%p2, %r13, 2;
	@%p2 bra 	$L__BB3_6;
$L__BB3_3:
	shr.u32 	%r6, %r13, 1;
	setp.ge.u32 	%p3, %r1, %r6;
	@%p3 bra 	$L__BB3_5;
	shl.b32 	%r11, %r6, 2;
	add.s32 	%r12, %r4, %r11;
	ld.shared.f32 	%f7, [%r12];
	ld.shared.f32 	%f8, [%r4];
	add.f32 	%f9, %f7, %f8;
	st.shared.f32 	[%r4], %f9;
$L__BB3_5:
	bar.sync 	0;
	setp.gt.u32 	%p4, %r13, 3;
	mov.u32 	%r13, %r6;
	@%p4 bra 	$L__BB3_3;
$L__BB3_6:
	setp.ne.s32 	%p5, %r1, 0;
	@%p5 bra 	$L__BB3_8;
	ld.shared.f32 	%f10, [sdata];
	cvta.to.global.u64 	%rd6, %rd2;
	atom.global.add.f32 	%f11, [%rd6], %f10;
$L__BB3_8:
	ret;

}
	// .globl	salary_histogram_kernel
.visible .entry salary_histogram_kernel(
	.param .u64 .ptr .align 1 salary_histogram_kernel_param_0,
	.param .u64 .ptr .align 1 salary_histogram_kernel_param_1,
	.param .f32 salary_histogram_kernel_param_2,
	.param .f32 salary_histogram_kernel_param_3,
	.param .u32 salary_histogram_kernel_param_4,
	.param .u32 salary_histogram_kernel_param_5
)
{
	.reg .pred 	%p<5>;
	.reg .b32 	%r<10>;
	.reg .b32 	%f<9>;
	.reg .b64 	%rd<9>;

	ld.param.u64 	%rd1, [salary_histogram_kernel_param_0];
	ld.param.u64 	%rd2, [salary_histogram_kernel_param_1];
	ld.param.f32 	%f1, [salary_histogram_kernel_param_2];
	ld.param.f32 	%f2, [salary_histogram_kernel_param_3];
	ld.param.u32 	%r3, [salary_histogram_kernel_param_4];
	ld.param.u32 	%r4, [salary_histogram_kernel_param_5];
	mov.u32 	%r5, %ctaid.x;
	mov.u32 	%r6, %ntid.x;
	mov.u32 	%r7, %tid.x;
	mad.lo.s32 	%r1, %r5, %r6, %r7;
	setp.ge.u32 	%p1, %r1, %r4;
	@%p1 bra 	$L__BB4_3;
	cvta.to.global.u64 	%rd3, %rd1;
	mul.wide.u32 	%rd4, %r1, 4;
	add.s64 	%rd5, %rd3, %rd4;
	ld.global.f32 	%f3, [%rd5];
	sub.f32 	%f4, %f2, %f1;
	sub.f32 	%f5, %f3, %f1;
	div.rn.f32 	%f6, %f5, %f4;
	add.s32 	%r8, %r3, -1;
	cvt.rn.f32.s32 	%f7, %r8;
	mul.f32 	%f8, %f6, %f7;
	cvt.rzi.s32.f32 	%r2, %f8;
	setp.lt.s32 	%p2, %r2, 0;
	setp.ge.s32 	%p3, %r2, %r3;
	or.pred  	%p4, %p2, %p3;
	@%p4 bra 	$L__BB4_3;
	cvta.to.global.u64 	%rd6, %rd2;
	mul.wide.u32 	%rd7, %r2, 4;
	add.s64 	%rd8, %rd6, %rd7;
	atom.global.add.u32 	%r9, [%rd8], 1;
$L__BB4_3:
	ret;

}
	// .globl	dept_salary_aggregate_kernel
.visible .entry dept_salary_aggregate_kernel(
	.param .u64 .ptr .align 1 dept_salary_aggregate_kernel_param_0,
	.param .u64 .ptr .align 1 dept_salary_aggregate_kernel_param_1,
	.param .u64 .ptr .align 1 dept_salary_aggregate_kernel_param_2,
	.param .u64 .ptr .align 1 dept_salary_aggregate_kernel_param_3,
	.param .u32 dept_salary_aggregate_kernel_param_4,
	.param .u32 dept_salary_aggregate_kernel_param_5
)
{
	.reg .pred 	%p<5>;
	.reg .b32 	%r<9>;
	.reg .b32 	%f<3>;
	.reg .b64 	%rd<16>;

	ld.param.u64 	%rd1, [dept_salary_aggregate_kernel_param_0];
	ld.param.u64 	%rd2, [dept_salary_aggregate_kernel_param_1];
	ld.param.u64 	%rd3, [dept_salary_aggregate_kernel_param_2];
	ld.param.u64 	%rd4, [dept_salary_aggregate_kernel_param_3];
	ld.param.u32 	%r4, [dept_salary_aggregate_kernel_param_4];
	ld.param.u32 	%r3, [dept_salary_aggregate_kernel_param_5];
	mov.u32 	%r5, %ctaid.x;
	mov.u32 	%r6, %ntid.x;
	mov.u32 	%r7, %tid.x;
	mad.lo.s32 	%r1, %r5, %r6, %r7;
	setp.ge.u32 	%p1, %r1, %r4;
	@%p1 bra 	$L__BB5_3;
	cvta.to.global.u64 	%rd5, %rd2;
	mul.wide.u32 	%rd6, %r1, 4;
	add.s64 	%rd7, %rd5, %rd6;
	ld.global.u32 	%r2, [%rd7];
	setp.lt.s32 	%p2, %r2, 0;
	setp.ge.s32 	%p3, %r2, %r3;
	or.pred  	%p4, %p2, %p3;
	@%p4 bra 	$L__BB5_3;
	cvta.to.global.u64 	%rd8, %rd3;
	mul.wide.u32 	%rd9, %r2, 4;
	add.s64 	%rd10, %rd8, %rd9;
	cvta.to.global.u64 	%rd11, %rd1;
	add.s64 	%rd13, %rd11, %rd6;
	ld.global.f32 	%f1, [%rd13];
	atom.global.add.f32 	%f2, [%rd10], %f1;
	cvta.to.global.u64 	%rd14, %rd4;
	add.s64 	%rd15, %rd14, %rd9;
	atom.global.add.u32 	%r8, [%rd15], 1;
$L__BB5_3:
	ret;

}
	// .globl	salary_growth_kernel
.visible .entry salary_growth_kernel(
	.param .u64 .ptr .align 1 salary_growth_kernel_param_0,
	.param .u64 .ptr .align 1 salary_growth_kernel_param_1,
	.param .u64 .ptr .align 1 salary_growth_kernel_param_2,
	.param .u32 salary_growth_kernel_param_3
)
{
	.reg .pred 	%p<3>;
	.reg .b32 	%r<7>;
	.reg .b32 	%f<6>;
	.reg .b64 	%rd<14>;

	ld.param.u64 	%rd3, [salary_growth_kernel_param_0];
	ld.param.u64 	%rd4, [salary_growth_kernel_param_1];
	ld.param.u64 	%rd5, [salary_growth_kernel_param_2];
	ld.param.u32 	%r2, [salary_growth_kernel_param_3];
	cvta.to.global.u64 	%rd1, %rd5;
	mov.u32 	%r3, %ctaid.x;
	mov.u32 	%r4, %ntid.x;
	mov.u32 	%r5, %tid.x;
	mad.lo.s32 	%r1, %r3, %r4, %r5;
	setp.ge.u32 	%p1, %r1, %r2;
	@%p1 bra 	$L__BB6_4;
	cvta.to.global.u64 	%rd6, %rd4;
	cvta.to.global.u64 	%rd7, %rd3;
	mul.wide.u32 	%rd8, %r1, 4;
	add.s64 	%rd9, %rd6, %rd8;
	ld.global.f32 	%f1, [%rd9];
	add.s64 	%rd2, %rd7, %rd8;
	setp.leu.f32 	%p2, %f1, 0f00000000;
	@%p2 bra 	$L__BB6_3;
	ld.global.f32 	%f2, [%rd2];
	sub.f32 	%f3, %f2, %f1;
	div.rn.f32 	%f4, %f3, %f1;
	mul.f32 	%f5, %f4, 0f42C80000;
	add.s64 	%rd13, %rd1, %rd8;
	st.global.f32 	[%rd13], %f5;
	bra.uni 	$L__BB6_4;
$L__BB6_3:
	add.s64 	%rd11, %rd1, %rd8;
	mov.b32 	%r6, 0;
	st.global.u32 	[%rd11], %r6;
$L__BB6_4:
	ret;

}
	// .globl	salary_outlier_detection_kernel
.visible .entry salary_outlier_detection_kernel(
	.param .u64 .ptr .align 1 salary_outlier_detection_kernel_param_0,
	.param .u64 .ptr .align 1 salary_outlier_detection_kernel_param_1,
	.param .f32 salary_outlier_detection_kernel_param_2,
	.param .f32 salary_outlier_detection_kernel_param_3,
	.param .u32 salary_outlier_detection_kernel_param_4
)
{
	.reg .pred 	%p<5>;
	.reg .b32 	%r<7>;
	.reg .b32 	%f<8>;
	.reg .b64 	%rd<8>;

	ld.param.u64 	%rd1, [salary_outlier_detection_kernel_param_0];
	ld.param.u64 	%rd2, [salary_outlier_detection_kernel_param_1];
	ld.param.f32 	%f1, [salary_outlier_detection_kernel_param_2];
	ld.param.f32 	%f2, [salary_outlier_detection_kernel_param_3];
	ld.param.u32 	%r2, [salary_outlier_detection_kernel_param_4];
	mov.u32 	%r3, %ctaid.x;
	mov.u32 	%r4, %ntid.x;
	mov.u32 	%r5, %tid.x;
	mad.lo.s32 	%r1, %r3, %r4, %r5;
	setp.ge.u32 	%p1, %r1, %r2;
	@%p1 bra 	$L__BB7_2;
	cvta.to.global.u64 	%rd3, %rd1;
	cvta.to.global.u64 	%rd4, %rd2;
	sub.f32 	%f3, %f2, %f1;
	mul.f32 	%f4, %f3, 0f3FC00000;
	sub.f32 	%f5, %f1, %f4;
	add.f32 	%f6, %f2, %f4;
	mul.wide.u32 	%rd5, %r1, 4;
	add.s64 	%rd6, %rd3, %rd5;
	ld.global.f32 	%f7, [%rd6];
	setp.lt.f32 	%p2, %f7, %f5;
	setp.gt.f32 	%p3, %f7, %f6;
	or.pred  	%p4, %p2, %p3;
	selp.u32 	%r6, 1, 0, %p4;
	add.s64 	%rd7, %rd4, %rd5;
	st.global.u32 	[%rd7], %r6;
$L__BB7_2:
	ret;

}
	// .globl	salary_moving_average_kernel
.visible .entry salary_moving_average_kernel(
	.param .u64 .ptr .align 1 salary_moving_average_kernel_param_0,
	.param .u64 .ptr .align 1 salary_moving_average_kernel_param_1,
	.param .u32 salary_moving_average_kernel_param_2,
	.param .u32 salary_moving_average_kernel_param_3
)
{
	.reg .pred 	%p<11>;
	.reg .b32 	%r<40>;
	.reg .b32 	%f<89>;
	.reg .b64 	%rd<22>;

	ld.param.u64 	%rd9, [salary_moving_average_kernel_param_0];
	ld.param.u64 	%rd8, [salary_moving_average_kernel_param_1];
	ld.param.u32 	%r21, [salary_moving_average_kernel_param_2];
	ld.param.u32 	%r22, [salary_moving_average_kernel_param_3];
	cvta.to.global.u64 	%rd1, %rd9;
	mov.u32 	%r23, %ctaid.x;
	mov.u32 	%r24, %ntid.x;
	mov.u32 	%r25, %tid.x;
	mad.lo.s32 	%r1, %r23, %r24, %r25;
	setp.ge.u32 	%p1, %r1, %r22;
	@%p1 bra 	$L__BB8_16;
	shr.u32 	%r26, %r21, 31;
	add.s32 	%r27, %r21, %r26;
	shr.s32 	%r28, %r27, 1;
	sub.s32 	%r29, %r1, %r28;
	max.s32 	%r36, %r29, 0;
	add.s32 	%r30, %r22, -1;
	add.s32 	%r31, %r28, %r1;
	min.s32 	%r3, %r30, %r31;
	setp.lt.s32 	%p2, %r3, %r36;
	mov.f32 	%f86, 0f00000000;
	mov.f32 	%f88, %f86;
	@%p2 bra 	$L__BB8_15;
	sub.s32 	%r32, %r3, %r36;
	add.s32 	%r4, %r32, 1;
	and.b32  	%r5, %r4, 15;
	setp.lt.u32 	%p3, %r32, 15;
	mov.f32 	%f86, 0f00000000;
	@%p3 bra 	$L__BB8_5;
	and.b32  	%r33, %r4, -16;
	neg.s32 	%r34, %r33;
	mul.wide.u32 	%rd10, %r36, 4;
	add.s64 	%rd11, %rd10, %rd1;
	add.s64 	%rd20, %rd11, 32;
	mov.f32 	%f86, 0f00000000;
$L__BB8_4:
	.pragma "nounroll";
	ld.global.f32 	%f21, [%rd20+-32];
	add.f32 	%f22, %f86, %f21;
	ld.global.f32 	%f23, [%rd20+-28];
	add.f32 	%f24, %f22, %f23;
	ld.global.f32 	%f25, [%rd20+-24];
	add.f32 	%f26, %f24, %f25;
	ld.global.f32 	%f27, [%rd20+-20];
	add.f32 	%f28, %f26, %f27;
	ld.global.f32 	%f29, [%rd20+-16];
	add.f32 	%f30, %f28, %f29;
	ld.global.f32 	%f31, [%rd20+-12];
	add.f32 	%f32, %f30, %f31;
	ld.global.f32 	%f33, [%rd20+-8];
	add.f32 	%f34, %f32, %f33;
	ld.global.f32 	%f35, [%rd20+-4];
	add.f32 	%f36, %f34, %f35;
	ld.global.f32 	%f37, [%rd20];
	add.f32 	%f38, %f36, %f37;
	ld.global.f32 	%f39, [%rd20+4];
	add.f32 	%f40, %f38, %f39;
	ld.global.f32 	%f41, [%rd20+8];
	add.f32 	%f42, %f40, %f41;
	ld.global.f32 	%f43, [%rd20+12];
	add.f32 	%f44, %f42, %f43;
	ld.global.f32 	%f45, [%rd20+16];
	add.f32 	%f46, %f44, %f45;
	ld.global.f32 	%f47, [%rd20+20];
	add.f32 	%f48, %f46, %f47;
	ld.global.f32 	%f49, [%rd20+24];
	add.f32 	%f50, %f48, %f49;
	ld.global.f32 	%f51, [%rd20+28];
	add.f32 	%f86, %f50, %f51;
	add.s32 	%r36, %r36, 16;
	add.s32 	%r34, %r34, 16;
	add.s64 	%rd20, %rd20, 64;
	setp.ne.s32 	%p4, %r34, 0;
	@%p4 bra 	$L__BB8_4;
$L__BB8_5:
	setp.eq.s32 	%p5, %r5, 0;
	@%p5 bra 	$L__BB8_14;
	and.b32  	%r12, %r4, 7;
	setp.lt.u32 	%p6, %r5, 8;
	@%p6 bra 	$L__BB8_8;
	mul.wide.u32 	%rd12, %r36, 4;
	add.s64 	%rd13, %rd1, %rd12;
	ld.global.f32 	%f53, [%rd13];
	add.f32 	%f54, %f86, %f53;
	ld.global.f32 	%f55, [%rd13+4];
	add.f32 	%f56, %f54, %f55;
	ld.global.f32 	%f57, [%rd13+8];
	add.f32 	%f58, %f56, %f57;
	ld.global.f32 	%f59, [%rd13+12];
	add.f32 	%f60, %f58, %f59;
	ld.global.f32 	%f61, [%rd13+16];
	add.f32 	%f62, %f60, %f61;
	ld.global.f32 	%f63, [%rd13+20];
	add.f32 	%f64, %f62, %f63;
	ld.global.f32 	%f65, [%rd13+24];
	add.f32 	%f66, %f64, %f65;
	ld.global.f32 	%f67, [%rd13+28];
	add.f32 	%f86, %f66, %f67;
	add.s32 	%r36, %r36, 8;
$L__BB8_8:
	setp.eq.s32 	%p7, %r12, 0;
	@%p7 bra 	$L__BB8_14;
	and.b32  	%r15, %r4, 3;
	setp.lt.u32 	%p8, %r12, 4;
	@%p8 bra 	$L__BB8_11;
	mul.wide.u32 	%rd14, %r36, 4;
	add.s64 	%rd15, %rd1, %rd14;
	ld.global.f32 	%f69, [%rd15];
	add.f32 	%f70, %f86, %f69;
	ld.global.f32 	%f71, [%rd15+4];
	add.f32 	%f72, %f70, %f71;
	ld.global.f32 	%f73, [%rd15+8];
	add.f32 	%f74, %f72, %f73;
	ld.global.f32 	%f75, [%rd15+12];
	add.f32 	%f86, %f74, %f75;
	add.s32 	%r36, %r36, 4;
$L__BB8_11:
	setp.eq.s32 	%p9, %r15, 0;
	@%p9 bra 	$L__BB8_14;
	mul.wide.u32 	%rd16, %r36, 4;
	add.s64 	%rd21, %rd1, %rd16;
	neg.s32 	%r39, %r15;
$L__BB8_13:
	.pragma "nounroll";
	ld.global.f32 	%f76, [%rd21];
	add.f32 	%f86, %f86, %f76;
	add.s64 	%rd21, %rd21, 4;
	add.s32 	%r39, %r39, 1;
	setp.ne.s32 	%p10, %r39, 0;
	@%p10 bra 	$L__BB8_13;
$L__BB8_14:
	cvt.rn.f32.u32 	%f88, %r4;
$L__BB8_15:
	div.rn.f32 	%f77, %f86, %f88;
	cvta.to.global.u64 	%rd17, %rd8;
	mul.wide.u32 	%rd18, %r1, 4;
	add.s64 	%rd19, %rd17, %rd18;
	st.global.f32 	[%rd19], %f77;
$L__BB8_16:
	ret;

}
	// .globl	salary_correlation_kernel
.visible .entry salary_correlation_kernel(
	.param .u64 .ptr .align 1 salary_correlation_kernel_param_0,
	.param .u64 .ptr .align 1 salary_correlation_kernel_param_1,
	.param .u64 .ptr .align 1 salary_correlation_kernel_param_2,
	.param .u64 .ptr .align 1 salary_correlation_kernel_param_3,
	.param .u64 .ptr .align 1 salary_correlation_kernel_param_4,
	.param .u64 .ptr .align 1 salary_correlation_kernel_param_5,
	.param .u64 .ptr .align 1 salary_correlation_kernel_param_6,
	.param .u32 salary_correlation_kernel_param_7
)
{
	.reg .pred 	%p<6>;
	.reg .b32 	%r<29>;
	.reg .b32 	%f<36>;
	.reg .b64 	%rd<18>;

	ld.param.u64 	%rd1, [salary_correlation_kernel_param_0];
	ld.param.u64 	%rd2, [salary_correlation_kernel_param_1];
	ld.param.u64 	%rd3, [salary_correlation_kernel_param_2];
	ld.param.u64 	%rd4, [salary_correlation_kernel_param_3];
	ld.param.u64 	%rd5, [salary_correlation_kernel_param_4];
	ld.param.u64 	%rd6, [salary_correlation_kernel_param_5];
	ld.param.u64 	%rd7, [salary_correlation_kernel_param_6];
	ld.param.u32 	%r12, [salary_correlation_kernel_param_7];
	mov.u32 	%r1, %tid.x;
	mov.u32 	%r13, %ctaid.x;
	mov.u32 	%r28, %ntid.x;
	mad.lo.s32 	%r3, %r13, %r28, %r1;
	setp.ge.u32 	%p1, %r3, %r12;
	mov.f32 	%f34, 0f00000000;
	mov.f32 	%f35, %f34;
	@%p1 bra 	$L__BB9_2;
	cvta.to.global.u64 	%rd8, %rd2;
	cvta.to.global.u64 	%rd9, %rd1;
	mul.wide.u32 	%rd10, %r3, 4;
	add.s64 	%rd11, %rd9, %rd10;
	ld.global.f32 	%f34, [%rd11];
	add.s64 	%rd12, %rd8, %rd10;
	ld.global.f32 	%f35, [%rd12];
$L__BB9_2:
	mul.f32 	%f6, %f34, %f35;
	shl.b32 	%r14, %r1, 2;
	mov.u32 	%r15, sdata;
	add.s32 	%r4, %r15, %r14;
	st.shared.f32 	[%r4], %f6;
	shl.b32 	%r5, %r28, 2;
	add.s32 	%r6, %r4, %r5;
	st.shared.f32 	[%r6], %f34;
	add.s32 	%r7, %r6, %r5;
	st.shared.f32 	[%r7], %f35;
	mul.f32 	%f7, %f34, %f34;
	add.s32 	%r8, %r7, %r5;
	st.shared.f32 	[%r8], %f7;
	mul.f32 	%f8, %f35, %f35;
	add.s32 	%r9, %r8, %r5;
	st.shared.f32 	[%r9], %f8;
	bar.sync 	0;
	setp.lt.u32 	%p2, %r28, 2;
	@%p2 bra 	$L__BB9_6;
$L__BB9_3:
	shr.u32 	%r11, %r28, 1;
	setp.ge.u32 	%p3, %r1, %r11;
	@%p3 bra 	$L__BB9_5;
	shl.b32 	%r16, %r11, 2;
	add.s32 	%r17, %r4, %r16;
	ld.shared.f32 	%f9, [%r17];
	ld.shared.f32 	%f10, [%r4];
	add.f32 	%f11, %f9, %f10;
	st.shared.f32 	[%r4], %f11;
	add.s32 	%r18, %r17, %r5;
	ld.shared.f32 	%f12, [%r18];
	ld.shared.f32 	%f13, [%r6];
	add.f32 	%f14, %f12, %f13;
	st.shared.f32 	[%r6], %f14;
	add.s32 	%r19, %r18, %r5;
	ld.shared.f32 	%f15, [%r19];
	ld.shared.f32 	%f16, [%r7];
	add.f32 	%f17, %f15, %f16;
	st.shared.f32 	[%r7], %f17;
	add.s32 	%r20, %r19, %r5;
	ld.shared.f32 	%f18, [%r20];
	ld.shared.f32 	%f19, [%r8];
	add.f32 	%f20, %f18, %f19;
	st.shared.f32 	[%r8], %f20;
	add.s32 	%r21, %r20, %r5;
	ld.shared.f32 	%f21, [%r21];
	ld.shared.f32 	%f22, [%r9];
	add.f32 	%f23, %f21, %f22;
	st.shared.f32 	[%r9], %f23;
$L__BB9_5:
	bar.sync 	0;
	setp.gt.u32 	%p4, %r28, 3;
	mov.u32 	%r28, %r11;
	@%p4 bra 	$L__BB9_3;
$L__BB9_6:
	setp.ne.s32 	%p5, %r1, 0;
	@%p5 bra 	$L__BB9_8;
	ld.shared.f32 	%f24, [sdata];
	cvta.to.global.u64 	%rd13, %rd3;
	atom.global.add.f32 	%f25, [%rd13], %f24;
	add.s32 	%r24, %r15, %r5;
	ld.shared.f32 	%f26, [%r24];
	cvta.to.global.u64 	%rd14, %rd4;
	atom.global.add.f32 	%f27, [%rd14], %f26;
	add.s32 	%r25, %r24, %r5;
	ld.shared.f32 	%f28, [%r25];
	cvta.to.global.u64 	%rd15, %rd5;
	atom.global.add.f32 	%f29, [%rd15], %f28;
	add.s32 	%r26, %r25, %r5;
	ld.shared.f32 	%f30, [%r26];
	cvta.to.global.u64 	%rd16, %rd6;
	atom.global.add.f32 	%f31, [%rd16], %f30;
	add.s32 	%r27, %r26, %r5;
	ld.shared.f32 	%f32, [%r27];
	cvta.to.global.u64 	%rd17, %rd7;
	atom.global.add.f32 	%f33, [%rd17], %f32;
$L__BB9_8:
	ret;

}
	// .globl	bitonic_sort_kernel
.visible .entry bitonic_sort_kernel(
	.param .u64 .ptr .align 1 bitonic_sort_kernel_param_0,
	.param .u32 bitonic_sort_kernel_param_1,
	.param .u32 bitonic_sort_kernel_param_2,
	.param .u32 bitonic_sort_kernel_param_3
)
{
	.reg .pred 	%p<7>;
	.reg .b32 	%r<11>;
	.reg .b32 	%f<5>;
	.reg .b64 	%rd<11>;

	ld.param.u64 	%rd6, [bitonic_sort_kernel_param_0];
	ld.param.u32 	%r4, [bitonic_sort_kernel_param_1];
	ld.param.u32 	%r5, [bitonic_sort_kernel_param_2];
	ld.param.u32 	%r3, [bitonic_sort_kernel_param_3];
	cvta.to.global.u64 	%rd1, %rd6;
	mov.u32 	%r6, %ctaid.x;
	mov.u32 	%r7, %ntid.x;
	mov.u32 	%r8, %tid.x;
	mad.lo.s32 	%r1, %r6, %r7, %r8;
	xor.b32  	%r2, %r5, %r1;
	min.u32 	%r9, %r4, %r2;
	setp.le.u32 	%p1, %r9, %r1;
	setp.ge.u32 	%p2, %r2, %r4;
	or.pred  	%p3, %p2, %p1;
	@%p3 bra 	$L__BB10_6;
	and.b32  	%r10, %r3, %r1;
	setp.ne.s32 	%p4, %r10, 0;
	@%p4 bra 	$L__BB10_4;
	mul.wide.u32 	%rd9, %r1, 4;
	add.s64 	%rd2, %rd1, %rd9;
	ld.global.f32 	%f1, [%rd2];
	mul.wide.u32 	%rd10, %r2, 4;
	add.s64 	%rd3, %rd1, %rd10;
	ld.global.f32 	%f2, [%rd3];
	setp.leu.f32 	%p6, %f1, %f2;
	@%p6 bra 	$L__BB10_6;
	st.global.f32 	[%rd2], %f2;
	st.global.f32 	[%rd3], %f1;
	bra.uni 	$L__BB10_6;
$L__BB10_4:
	mul.wide.u32 	%rd7, %r1, 4;
	add.s64 	%rd4, %rd1, %rd7;
	ld.global.f32 	%f3, [%rd4];
	mul.wide.u32 	%rd8, %r2, 4;
	add.s64 	%rd5, %rd1, %rd8;
	ld.global.f32 	%f4, [%rd5];
	setp.geu.f32 	%p5, %f3, %f4;
	@%p5 bra 	$L__BB10_6;
	st.global.f32 	[%rd4], %f4;
	st.global.f32 	[%rd5], %f3;
$L__BB10_6:
	ret;

}


// ===== COMPILED SASS (sm_100) =====

	.target	sm_100

	.elftype	@"ET_EXEC"


//--------------------- .note.nv.tkinfo           --------------------------
	.section	.note.nv.tkinfo,"",@"SHT_NOTE"
	.sectionflags	@"SHF_NOTE_NV_TKINFO"
	.tkinfo
        /*0018*/ 	.word	0x00000002
        /*0030*/ 	.string	""
        /*0030*/ 	.string	"ptxas"
        /*0030*/ 	.string	"Cuda compilation tools, release 13.0, V13.0.88"
        /*0030*/ 	.string	"Build cuda_13.0.r13.0/compiler.36424714_0"
        /*0030*/ 	.string	"-arch sm_100 -m 64 "



//--------------------- .note.nv.cuinfo           --------------------------
	.section	.note.nv.cuinfo,"",@"SHT_NOTE"
	.sectionflags	@"SHF_NOTE_NV_CUINFO"
        /*0018*/ 	.short	0x0002
        /*001a*/ 	.short	0x0064
        /*001c*/ 	.short	0x0082
	.zero		2


//--------------------- .nv.info                  --------------------------
	.section	.nv.info,"",@"SHT_CUDA_INFO"
	.align	4


	//----- nvinfo : EIATTR_REGCOUNT
	.align		4
        /*0000*/ 	.byte	0x04, 0x2f
        /*0002*/ 	.short	(.L_1 - .L_0)
	.align		4
.L_0:
        /*0004*/ 	.word	index@(salary_sum_kernel)
        /*0008*/ 	.word	0x0000000a


	//----- nvinfo : EIATTR_FRAME_SIZE
	.align		4
.L_1:
        /*000c*/ 	.byte	0x04, 0x11
        /*000e*/ 	.short	(.L_3 - .L_2)
	.align		4
.L_2:
        /*0010*/ 	.word	index@(salary_sum_kernel)
        /*0014*/ 	.word	0x00000000


	//----- nvinfo : EIATTR_REGCOUNT
	.align		4
.L_3:
        /*0018*/ 	.byte	0x04, 0x2f
        /*001a*/ 	.short	(.L_5 - .L_4)
	.align		4
.L_4:
        /*001c*/ 	.word	index@(salary_average_kernel)
        /*0020*/ 	.word	0x0000000a


	//----- nvinfo : EIATTR_FRAME_SIZE
	.align		4
.L_5:
        /*0024*/ 	.byte	0x04, 0x11
        /*0026*/ 	.short	(.L_7 - .L_6)
	.align		4
.L_6:
        /*0028*/ 	.word	index@(salary_average_kernel)
        /*002c*/ 	.word	0x00000000


	//----- nvinfo : EIATTR_REGCOUNT
	.align		4
.L_7:
        /*0030*/ 	.byte	0x04, 0x2f
        /*0032*/ 	.short	(.L_9 - .L_8)
	.align		4
.L_8:
        /*0034*/ 	.word	index@(salary_min_max_kernel)
        /*0038*/ 	.word	0x0000000c


	//----- nvinfo : EIATTR_FRAME_SIZE
	.align		4
.L_9:
        /*003c*/ 	.byte	0x04, 0x11
        /*003e*/ 	.short	(.L_11 - .L_10)
	.align		4
.L_10:
        /*0040*/ 	.word	index@(salary_min_max_kernel)
        /*0044*/ 	.word	0x00000000


	//----- nvinfo : EIATTR_REGCOUNT
	.align		4
.L_11:
        /*0048*/ 	.byte	0x04, 0x2f
        /*004a*/ 	.short	(.L_13 - .L_12)
	.align		4
.L_12:
        /*004c*/ 	.word	index@(salary_variance_kernel)
        /*0050*/ 	.word	0x0000000a


	//----- nvinfo : EIATTR_FRAME_SIZE
	.align		4
.L_13:
        /*0054*/ 	.byte	0x04, 0x11
        /*0056*/ 	.short	(.L_15 - .L_14)
	.align		4
.L_14:
        /*0058*/ 	.word	index@(salary_variance_kernel)
        /*005c*/ 	.word	0x00000000


	//----- nvinfo : EIATTR_REGCOUNT
	.align		4
.L_15:
        /*0060*/ 	.byte	0x04, 0x2f
        /*0062*/ 	.short	(.L_17 - .L_16)
	.align		4
.L_16:
        /*0064*/ 	.word	index@(salary_histogram_kernel)
        /*0068*/ 	.word	0x0000000f


	//----- nvinfo : EIATTR_FRAME_SIZE
	.align		4
.L_17:
        /*006c*/ 	.byte	0x04, 0x11
        /*006e*/ 	.short	(.L_19 - .L_18)
	.align		4
.L_18:
        /*0070*/ 	.word	index@($__internal_2_$__cuda_sm3x_div_rn_noftz_f32_slowpath)
        /*0074*/ 	.word	0x00000000


	//----- nvinfo : EIATTR_FRAME_SIZE
	.align		4
.L_19:
        /*0078*/ 	.byte	0x04, 0x11
        /*007a*/ 	.short	(.L_21 - .L_20)
	.align		4
.L_20:
        /*007c*/ 	.word	index@(salary_histogram_kernel)
        /*0080*/ 	.word	0x00000000


	//----- nvinfo : EIATTR_REGCOUNT
	.align		4
.L_21:
        /*0084*/ 	.byte	0x04, 0x2f
        /*0086*/ 	.short	(.L_23 - .L_22)
	.align		4
.L_22:
        /*0088*/ 	.word	index@(dept_salary_aggregate_kernel)
        /*008c*/ 	.word	0x0000000c


	//----- nvinfo : EIATTR_FRAME_SIZE
	.align		4
.L_23:
        /*0090*/ 	.byte	0x04, 0x11
        /*0092*/ 	.short	(.L_25 - .L_24)
	.align		4
.L_24:
        /*0094*/ 	.word	index@(dept_salary_aggregate_kernel)
        /*0098*/ 	.word	0x00000000


	//----- nvinfo : EIATTR_REGCOUNT
	.align		4
.L_25:
        /*009c*/ 	.byte	0x04, 0x2f
        /*009e*/ 	.short	(.L_27 - .L_26)
	.align		4
.L_26:
        /*00a0*/ 	.word	index@(salary_growth_kernel)
        /*00a4*/ 	.word	0x00000010


	//----- nvinfo : EIATTR_FRAME_SIZE
	.align		4
.L_27:
        /*00a8*/ 	.byte	0x04, 0x11
        /*00aa*/ 	.short	(.L_29 - .L_28)
	.align		4
.L_28:
        /*00ac*/ 	.word	index@($__internal_1_$__cuda_sm3x_div_rn_noftz_f32_slowpath)
        /*00b0*/ 	.word	0x00000000


	//----- nvinfo : EIATTR_FRAME_SIZE
	.align		4
.L_29:
        /*00b4*/ 	.byte	0x04, 0x11
        /*00b6*/ 	.short	(.L_31 - .L_30)
	.align		4
.L_30:
        /*00b8*/ 	.word	index@(salary_growth_kernel)
        /*00bc*/ 	.word	0x00000000


	//----- nvinfo : EIATTR_REGCOUNT
	.align		4
.L_31:
        /*00c0*/ 	.byte	0x04, 0x2f
        /*00c2*/ 	.short	(.L_33 - .L_32)
	.align		4
.L_32:
        /*00c4*/ 	.word	index@(salary_outlier_detection_kernel)
        /*00c8*/ 	.word	0x0000000c


	//----- nvinfo : EIATTR_FRAME_SIZE
	.align		4
.L_33:
        /*00cc*/ 	.byte	0x04, 0x11
        /*00ce*/ 	.short	(.L_35 - .L_34)
	.align		4
.L_34:
        /*00d0*/ 	.word	index@(salary_outlier_detection_kernel)
        /*00d4*/ 	.word	0x00000000


	//----- nvinfo : EIATTR_REGCOUNT
	.align		4
.L_35:
        /*00d8*/ 	.byte	0x04, 0x2f
        /*00da*/ 	.short	(.L_37 - .L_36)
	.align		4
.L_36:
        /*00dc*/ 	.word	index@(salary_moving_average_kernel)
        /*00e0*/ 	.word	0x0000001e


	//----- nvinfo : EIATTR_FRAME_SIZE
	.align		4
.L_37:
        /*00e4*/ 	.byte	0x04, 0x11
        /*00e6*/ 	.short	(.L_39 - .L_38)
	.align		4
.L_38:
        /*00e8*/ 	.word	index@($__internal_0_$__cuda_sm3x_div_rn_noftz_f32_slowpath)
        /*00ec*/ 	.word	0x00000000


	//----- nvinfo : EIATTR_FRAME_SIZE
	.align		4
.L_39:
        /*00f0*/ 	.byte	0x04, 0x11
        /*00f2*/ 	.short	(.L_41 - .L_40)
	.align		4
.L_40:
        /*00f4*/ 	.word	index@(salary_moving_average_kernel)
        /*00f8*/ 	.word	0x00000000


	//----- nvinfo : EIATTR_REGCOUNT
	.align		4
.L_41:
        /*00fc*/ 	.byte	0x04, 0x2f
        /*00fe*/ 	.short	(.L_43 - .L_42)
	.align		4
.L_42:
        /*0100*/ 	.word	index@(salary_correlation_kernel)
        /*0104*/ 	.word	0x0000001e


	//----- nvinfo : EIATTR_FRAME_SIZE
	.align		4
.L_43:
        /*0108*/ 	.byte	0x04, 0x11
        /*010a*/ 	.short	(.L_45 - .L_44)
	.align		4
.L_44:
        /*010c*/ 	.word	index@(salary_correlation_kernel)
        /*0110*/ 	.word	0x00000000


	//----- nvinfo : EIATTR_REGCOUNT
	.align		4
.L_45:
        /*0114*/ 	.byte	0x04, 0x2f
        /*0116*/ 	.short	(.L_47 - .L_46)
	.align		4
.L_46:
        /*0118*/ 	.word	index@(bitonic_sort_kernel)
        /*011c*/ 	.word	0x0000000c


	//----- nvinfo : EIATTR_FRAME_SIZE
	.align		4
.L_47:
        /*0120*/ 	.byte	0x04, 0x11
        /*0122*/ 	.short	(.L_49 - .L_48)
	.align		4
.L_48:
        /*0124*/ 	.word	index@(bitonic_sort_kernel)
        /*0128*/ 	.word	0x00000000


	//----- nvinfo : EIATTR_MIN_STACK_SIZE
	.align		4
.L_49:
        /*012c*/ 	.byte	0x04, 0x12
        /*012e*/ 	.short	(.L_51 - .L_50)
	.align		4
.L_50:
        /*0130*/ 	.word	index@(bitonic_sort_kernel)
        /*0134*/ 	.word	0x00000000


	//----- nvinfo : EIATTR_MIN_STACK_SIZE
	.align		4
.L_51:
        /*0138*/ 	.byte	0x04, 0x12
        /*013a*/ 	.short	(.L_53 - .L_52)
	.align		4
.L_52:
        /*013c*/ 	.word	index@(salary_correlation_kernel)
        /*0140*/ 	.word	0x00000000


	//----- nvinfo : EIATTR_MIN_STACK_SIZE
	.align		4
.L_53:
        /*0144*/ 	.byte	0x04, 0x12
        /*0146*/ 	.short	(.L_55 - .L_54)
	.align		4
.L_54:
        /*0148*/ 	.word	index@(salary_moving_average_kernel)
        /*014c*/ 	.word	0x00000000


	//----- nvinfo : EIATTR_MIN_STACK_SIZE
	.align		4
.L_55:
        /*0150*/ 	.byte	0x04, 0x12
        /*0152*/ 	.short	(.L_57 - .L_56)
	.align		4
.L_56:
        /*0154*/ 	.word	index@(salary_outlier_detection_kernel)
        /*0158*/ 	.word	0x00000000


	//----- nvinfo : EIATTR_MIN_STACK_SIZE
	.align		4
.L_57:
        /*015c*/ 	.byte	0x04, 0x12
        /*015e*/ 	.short	(.L_59 - .L_58)
	.align		4
.L_58:
        /*0160*/ 	.word	index@(salary_growth_kernel)
        /*0164*/ 	.word	0x00000000


	//----- nvinfo : EIATTR_MIN_STACK_SIZE
	.align		4
.L_59:
        /*0168*/ 	.byte	0x04, 0x12
        /*016a*/ 	.short	(.L_61 - .L_60)
	.align		4
.L_60:
        /*016c*/ 	.word	index@(dept_salary_aggregate_kernel)
        /*0170*/ 	.word	0x00000000


	//----- nvinfo : EIATTR_MIN_STACK_SIZE
	.align		4
.L_61:
        /*0174*/ 	.byte	0x04, 0x12
        /*0176*/ 	.short	(.L_63 - .L_62)
	.align		4
.L_62:
        /*0178*/ 	.word	index@(salary_histogram_kernel)
        /*017c*/ 	.word	0x00000000


	//----- nvinfo : EIATTR_MIN_STACK_SIZE
	.align		4
.L_63:
        /*0180*/ 	.byte	0x04, 0x12
        /*0182*/ 	.short	(.L_65 - .L_64)
	.align		4
.L_64:
        /*0184*/ 	.word	index@(salary_variance_kernel)
        /*0188*/ 	.word	0x00000000


	//----- nvinfo : EIATTR_MIN_STACK_SIZE
	.align		4
.L_65:
        /*018c*/ 	.byte	0x04, 0x12
        /*018e*/ 	.short	(.L_67 - .L_66)
	.align		4
.L_66:
        /*0190*/ 	.word	index@(salary_min_max_kernel)
        /*0194*/ 	.word	0x00000000


	//----- nvinfo : EIATTR_MIN_STACK_SIZE
	.align		4
.L_67:
        /*0198*/ 	.byte	0x04, 0x12
        /*019a*/ 	.short	(.L_69 - .L_68)
	.align		4
.L_68:
        /*019c*/ 	.word	index@(salary_average_kernel)
        /*01a0*/ 	.word	0x00000000


	//----- nvinfo : EIATTR_MIN_STACK_SIZE
	.align		4
.L_69:
        /*01a4*/ 	.byte	0x04, 0x12
        /*01a6*/ 	.short	(.L_71 - .L_70)
	.align		4
.L_70:
        /*01a8*/ 	.word	index@(salary_sum_kernel)
        /*01ac*/ 	.word	0x00000000
.L_71:


//--------------------- .nv.compat                --------------------------
	.section	.nv.compat,"",@"SHT_CUDA_COMPAT_INFO"
	.align	4
        /*0000*/ 	.byte	0x02, 0x09, 0x00, 0x00, 0x02, 0x02, 0x01, 0x00, 0x02, 0x05, 0x05, 0x00, 0x03, 0x07, 0x01, 0x01
        /*0010*/ 	.byte	0x02, 0x03, 0x00, 0x00, 0x02, 0x06, 0x01, 0x00, 0x04, 0x0b, 0x08, 0x00, 0x01, 0x00, 0x00, 0x00
        /*0020*/ 	.byte	0x00, 0x00, 0x00, 0x00


//--------------------- .nv.info.bitonic_sort_kernel --------------------------
	.section	.nv.info.bitonic_sort_kernel,"",@"SHT_CUDA_INFO"
	.sectionflags	@""
	.align	4


	//----- nvinfo : EIATTR_CUDA_API_VERSION
	.align		4
        /*0000*/ 	.byte	0x04, 0x37
        /*0002*/ 	.short	(.L_73 - .L_72)
.L_72:
        /*0004*/ 	.word	0x00000082


	//----- nvinfo : EIATTR_KPARAM_INFO
	.align		4
.L_73:
        /*0008*/ 	.byte	0x04, 0x17
        /*000a*/ 	.short	(.L_75 - .L_74)
.L_74:
        /*000c*/ 	.word	0x00000000
        /*0010*/ 	.short	0x0003
        /*0012*/ 	.short	0x0010
        /*0014*/ 	.byte	0x00, 0xf0, 0x11, 0x00


	//----- nvinfo : EIATTR_KPARAM_INFO
	.align		4
.L_75:
        /*0018*/ 	.byte	0x04, 0x17
        /*001a*/ 	.short	(.L_77 - .L_76)
.L_76:
        /*001c*/ 	.word	0x00000000
        /*0020*/ 	.short	0x0002
        /*0022*/ 	.short	0x000c
        /*0024*/ 	.byte	0x00, 0xf0, 0x11, 0x00


	//----- nvinfo : EIATTR_KPARAM_INFO
	.align		4
.L_77:
        /*0028*/ 	.byte	0x04, 0x17
        /*002a*/ 	.short	(.L_79 - .L_78)
.L_78:
        /*002c*/ 	.word	0x00000000
        /*0030*/ 	.short	0x0001
        /*0032*/ 	.short	0x0008
        /*0034*/ 	.byte	0x00, 0xf0, 0x11, 0x00


	//----- nvinfo : EIATTR_KPARAM_INFO
	.align		4
.L_79:
        /*0038*/ 	.byte	0x04, 0x17
        /*003a*/ 	.short	(.L_81 - .L_80)
.L_80:
        /*003c*/ 	.word	0x00000000
        /*0040*/ 	.short	0x0000
        /*0042*/ 	.short	0x0000
        /*0044*/ 	.byte	0x00, 0xf5, 0x21, 0x00


	//----- nvinfo : EIATTR_SPARSE_MMA_MASK
	.align		4
.L_81:
        /*0048*/ 	.byte	0x03, 0x50
        /*004a*/ 	.short	0x0000


	//----- nvinfo : EIATTR_MAXREG_COUNT
	.align		4
        /*004c*/ 	.byte	0x03, 0x1b
        /*004e*/ 	.short	0x00ff


	//----- nvinfo : EIATTR_MERCURY_ISA_VERSION
	.align		4
        /*0050*/ 	.byte	0x03, 0x5f
        /*0052*/ 	.short	0x0101


	//----- nvinfo : EIATTR_VRC_CTA_INIT_COUNT
	.align		4
        /*0054*/ 	.byte	0x02, 0x4a
	.zero		1
	.zero		1


	//----- nvinfo : EIATTR_EXIT_INSTR_OFFSETS
	.align		4
        /*0058*/ 	.byte	0x04, 0x1c
        /*005a*/ 	.short	(.L_83 - .L_82)


	//   ....[0]....
.L_82:
        /*005c*/ 	.word	0x000000a0


	//   ....[1]....
        /*0060*/ 	.word	0x00000150


	//   ....[2]....
        /*0064*/ 	.word	0x00000180


	//   ....[3]....
        /*0068*/ 	.word	0x000001f0


	//   ....[4]....
        /*006c*/ 	.word	0x00000220


	//----- nvinfo : EIATTR_CRS_STACK_SIZE
	.align		4
.L_83:
        /*0070*/ 	.byte	0x04, 0x1e
        /*0072*/ 	.short	(.L_85 - .L_84)
.L_84:
        /*0074*/ 	.word	0x00000000


	//----- nvinfo : EIATTR_CBANK_PARAM_SIZE
	.align		4
.L_85:
        /*0078*/ 	.byte	0x03, 0x19
        /*007a*/ 	.short	0x0014


	//----- nvinfo : EIATTR_PARAM_CBANK
	.align		4
        /*007c*/ 	.byte	0x04, 0x0a
        /*007e*/ 	.short	(.L_87 - .L_86)
	.align		4
.L_86:
        /*0080*/ 	.word	index@(.nv.constant0.bitonic_sort_kernel)
        /*0084*/ 	.short	0x0380
        /*0086*/ 	.short	0x0014


	//----- nvinfo : EIATTR_SW_WAR
	.align		4
.L_87:
        /*0088*/ 	.byte	0x04, 0x36
        /*008a*/ 	.short	(.L_89 - .L_88)
.L_88:
        /*008c*/ 	.word	0x00000008
.L_89:


//--------------------- .nv.info.salary_correlation_kernel --------------------------
	.section	.nv.info.salary_correlation_kernel,"",@"SHT_CUDA_INFO"
	.sectionflags	@""
	.align	4


	//----- nvinfo : EIATTR_CUDA_API_VERSION
	.align		4
        /*0000*/ 	.byte	0x04, 0x37
        /*0002*/ 	.short	(.L_91 - .L_90)
.L_90:
        /*0004*/ 	.word	0x00000082


	//----- nvinfo : EIATTR_KPARAM_INFO
	.align		4
.L_91:
        /*0008*/ 	.byte	0x04, 0x17
        /*000a*/ 	.short	(.L_93 - .L_92)
.L_92:
        /*000c*/ 	.word	0x00000000
        /*0010*/ 	.short	0x0007
        /*0012*/ 	.short	0x0038
        /*0014*/ 	.byte	0x00, 0xf0, 0x11, 0x00


	//----- nvinfo : EIATTR_KPARAM_INFO
	.align		4
.L_93:
        /*0018*/ 	.byte	0x04, 0x17
        /*001a*/ 	.short	(.L_95 - .L_94)
.L_94:
        /*001c*/ 	.word	0x00000000
        /*0020*/ 	.short	0x0006
        /*0022*/ 	.short	0x0030
        /*0024*/ 	.byte	0x00, 0xf5, 0x21, 0x00


	//----- nvinfo : EIATTR_KPARAM_INFO
	.align		4
.L_95:
        /*0028*/ 	.byte	0x04, 0x17
        /*002a*/ 	.short	(.L_97 - .L_96)
.L_96:
        /*002c*/ 	.word	0x00000000
        /*0030*/ 	.short	0x0005
        /*0032*/ 	.short	0x0028
        /*0034*/ 	.byte	0x00, 0xf5, 0x21, 0x00


	//----- nvinfo : EIATTR_KPARAM_INFO
	.align		4
.L_97:
        /*0038*/ 	.byte	0x04, 0x17
        /*003a*/ 	.short	(.L_99 - .L_98)
.L_98:
        /*003c*/ 	.word	0x00000000
        /*0040*/ 	.short	0x0004
        /*0042*/ 	.short	0x0020
        /*0044*/ 	.byte	0x00, 0xf5, 0x21, 0x00


	//----- nvinfo : EIATTR_KPARAM_INFO
	.align		4
.L_99:
        /*0048*/ 	.byte	0x04, 0x17
        /*004a*/ 	.short	(.L_101 - .L_100)
.L_100:
        /*004c*/ 	.word	0x00000000
        /*0050*/ 	.short	0x0003
        /*0052*/ 	.short	0x0018
        /*0054*/ 	.byte	0x00, 0xf5, 0x21, 0x00


	//----- nvinfo : EIATTR_KPARAM_INFO
	.align		4
.L_101:
        /*0058*/ 	.byte	0x04, 0x17
        /*005a*/ 	.short	(.L_103 - .L_102)
.L_102:
        /*005c*/ 	.word	0x00000000
        /*0060*/ 	.short	0x0002
        /*0062*/ 	.short	0x0010
        /*0064*/ 	.byte	0x00, 0xf5, 0x21, 0x00


	//----- nvinfo : EIATTR_KPARAM_INFO
	.align		4
.L_103:
        /*0068*/ 	.byte	0x04, 0x17
        /*006a*/ 	.short	(.L_105 - .L_104)
.L_104:
        /*006c*/ 	.word	0x00000000
        /*0070*/ 	.short	0x0001
        /*0072*/ 	.short	0x0008
        /*0074*/ 	.byte	0x00, 0xf5, 0x21, 0x00


	//----- nvinfo : EIATTR_KPARAM_INFO
	.align		4
.L_105:
        /*0078*/ 	.byte	0x04, 0x17
        /*007a*/ 	.short	(.L_107 - .L_106)
.L_106:
        /*007c*/ 	.word	0x00000000
        /*0080*/ 	.short	0x0000
        /*0082*/ 	.short	0x0000
        /*0084*/ 	.byte	0x00, 0xf5, 0x21, 0x00


	//----- nvinfo : EIATTR_SPARSE_MMA_MASK
	.align		4
.L_107:
        /*0088*/ 	.byte	0x03, 0x50
        /*008a*/ 	.short	0x0000


	//----- nvinfo : EIATTR_MAXREG_COUNT
	.align		4
        /*008c*/ 	.byte	0x03, 0x1b
        /*008e*/ 	.short	0x00ff


	//----- nvinfo : EIATTR_NUM_BARRIERS
	.align		4
        /*0090*/ 	.byte	0x02, 0x4c
        /*0092*/ 	.byte	0x01
	.zero		1


	//----- nvinfo : EIATTR_MERCURY_ISA_VERSION
	.align		4
        /*0094*/ 	.byte	0x03, 0x5f
        /*0096*/ 	.short	0x0101


	//----- nvinfo : EIATTR_VRC_CTA_INIT_COUNT
	.align		4
        /*0098*/ 	.byte	0x02, 0x4a
	.zero		1
	.zero		1


	//----- nvinfo : EIATTR_EXIT_INSTR_OFFSETS
	.align		4
        /*009c*/ 	.byte	0x04, 0x1c
        /*009e*/ 	.short	(.L_109 - .L_108)


	//   ....[0]....
.L_108:
        /*00a0*/ 	.word	0x000004d0


	//   ....[1]....
        /*00a4*/ 	.word	0x00000640


	//----- nvinfo : EIATTR_CRS_STACK_SIZE
	.align		4
.L_109:
        /*00a8*/ 	.byte	0x04, 0x1e
        /*00aa*/ 	.short	(.L_111 - .L_110)
.L_110:
        /*00ac*/ 	.word	0x00000000


	//----- nvinfo : EIATTR_CBANK_PARAM_SIZE
	.align		4
.L_111:
        /*00b0*/ 	.byte	0x03, 0x19
        /*00b2*/ 	.short	0x003c


	//----- nvinfo : EIATTR_PARAM_CBANK
	.align		4
        /*00b4*/ 	.byte	0x04, 0x0a
        /*00b6*/ 	.short	(.L_113 - .L_112)
	.align		4
.L_112:
        /*00b8*/ 	.word	index@(.nv.constant0.salary_correlation_kernel)
        /*00bc*/ 	.short	0x0380
        /*00be*/ 	.short	0x003c


	//----- nvinfo : EIATTR_SW_WAR
	.align		4
.L_113:
        /*00c0*/ 	.byte	0x04, 0x36
        /*00c2*/ 	.short	(.L_115 - .L_114)
.L_114:
        /*00c4*/ 	.word	0x00000008
.L_115:


//--------------------- .nv.info.salary_moving_average_kernel --------------------------
	.section	.nv.info.salary_moving_average_kernel,"",@"SHT_CUDA_INFO"
	.sectionflags	@""
	.align	4


	//----- nvinfo : EIATTR_CUDA_API_VERSION
	.align		4
        /*0000*/ 	.byte	0x04, 0x37
        /*0002*/ 	.short	(.L_117 - .L_116)
.L_116:
        /*0004*/ 	.word	0x00000082


	//----- nvinfo : EIATTR_KPARAM_INFO
	.align		4
.L_117:
        /*0008*/ 	.byte	0x04, 0x17
        /*000a*/ 	.short	(.L_119 - .L_118)
.L_118:
        /*000c*/ 	.word	0x00000000
        /*0010*/ 	.short	0x0003
        /*0012*/ 	.short	0x0014
        /*0014*/ 	.byte	0x00, 0xf0, 0x11, 0x00


	//----- nvinfo : EIATTR_KPARAM_INFO
	.align		4
.L_119:
        /*0018*/ 	.byte	0x04, 0x17
        /*001a*/ 	.short	(.L_121 - .L_120)
.L_120:
        /*001c*/ 	.word	0x00000000
        /*0020*/ 	.short	0x0002
        /*0022*/ 	.short	0x0010
        /*0024*/ 	.byte	0x00, 0xf0, 0x11, 0x00


	//----- nvinfo : EIATTR_KPARAM_INFO
	.align		4
.L_121:
        /*0028*/ 	.byte	0x04, 0x17
        /*002a*/ 	.short	(.L_123 - .L_122)
.L_122:
        /*002c*/ 	.word	0x00000000
        /*0030*/ 	.short	0x0001
        /*0032*/ 	.short	0x0008
        /*0034*/ 	.byte	0x00, 0xf5, 0x21, 0x00


	//----- nvinfo : EIATTR_KPARAM_INFO
	.align		4
.L_123:
        /*0038*/ 	.byte	0x04, 0x17
        /*003a*/ 	.short	(.L_125 - .L_124)
.L_124:
        /*003c*/ 	.word	0x00000000
        /*0040*/ 	.short	0x0000
        /*0042*/ 	.short	0x0000
        /*0044*/ 	.byte	0x00, 0xf5, 0x21, 0x00


	//----- nvinfo : EIATTR_SPARSE_MMA_MASK
	.align		4
.L_125:
        /*0048*/ 	.byte	0x03, 0x50
        /*004a*/ 	.short	0x0000


	//----- nvinfo : EIATTR_MAXREG_COUNT
	.align		4
        /*004c*/ 	.byte	0x03, 0x1b
        /*004e*/ 	.short	0x00ff


	//----- nvinfo : EIATTR_MERCURY_ISA_VERSION
	.align		4
        /*0050*/ 	.byte	0x03, 0x5f
        /*0052*/ 	.short	0x0101


	//----- nvinfo : EIATTR_VRC_CTA_INIT_COUNT
	.align		4
        /*0054*/ 	.byte	0x02, 0x4a
	.zero		1
	.zero		1


	//----- nvinfo : EIATTR_EXIT_INSTR_OFFSETS
	.align		4
        /*0058*/ 	.byte	0x04, 0x1c
        /*005a*/ 	.short	(.L_127 - .L_126)


	//   ....[0]....
.L_126:
        /*005c*/ 	.word	0x00000070


	//   ....[1]....
        /*0060*/ 	.word	0x00000990


	//----- nvinfo : EIATTR_CRS_STACK_SIZE
	.align		4
.L_127:
        /*0064*/ 	.byte	0x04, 0x1e
        /*0066*/ 	.short	(.L_129 - .L_128)
.L_128:
        /*0068*/ 	.word	0x00000000


	//----- nvinfo : EIATTR_CBANK_PARAM_SIZE
	.align		4
.L_129:
        /*006c*/ 	.byte	0x03, 0x19
        /*006e*/ 	.short	0x0018


	//----- nvinfo : EIATTR_PARAM_CBANK
	.align		4
        /*0070*/ 	.byte	0x04, 0x0a
        /*0072*/ 	.short	(.L_131 - .L_130)
	.align		4
.L_130:
        /*0074*/ 	.word	index@(.nv.constant0.salary_moving_average_kernel)
        /*0078*/ 	.short	0x0380
        /*007a*/ 	.short	0x0018


	//----- nvinfo : EIATTR_SW_WAR
	.align		4
.L_131:
        /*007c*/ 	.byte	0x04, 0x36
        /*007e*/ 	.short	(.L_133 - .L_132)
.L_132:
        /*0080*/ 	.word	0x00000008
.L_133:


//--------------------- .nv.info.salary_outlier_detection_kernel --------------------------
	.section	.nv.info.salary_outlier_detection_kernel,"",@"SHT_CUDA_INFO"
	.sectionflags	@""
	.align	4


	//----- nvinfo : EIATTR_CUDA_API_VERSION
	.align		4
        /*0000*/ 	.byte	0x04, 0x37
        /*0002*/ 	.short	(.L_135 - .L_134)
.L_134:
        /*0004*/ 	.word	0x00000082


	//----- nvinfo : EIATTR_KPARAM_INFO
	.align		4
.L_135:
        /*0008*/ 	.byte	0x04, 0x17
        /*000a*/ 	.short	(.L_137 - .L_136)
.L_136:
        /*000c*/ 	.word	0x00000000
        /*0010*/ 	.short	0x0004
        /*0012*/ 	.short	0x0018
        /*0014*/ 	.byte	0x00, 0xf0, 0x11, 0x00


	//----- nvinfo : EIATTR_KPARAM_INFO
	.align		4
.L_137:
        /*0018*/ 	.byte	0x04, 0x17
        /*001a*/ 	.short	(.L_139 - .L_138)
.L_138:
        /*001c*/ 	.word	0x00000000
        /*0020*/ 	.short	0x0003
        /*0022*/ 	.short	0x0014
        /*0024*/ 	.byte	0x00, 0xf0, 0x11, 0x00


	//----- nvinfo : EIATTR_KPARAM_INFO
	.align		4
.L_139:
        /*0028*/ 	.byte	0x04, 0x17
        /*002a*/ 	.short	(.L_141 - .L_140)
.L_140:
        /*002c*/ 	.word	0x00000000
        /*0030*/ 	.short	0x0002
        /*0032*/ 	.short	0x0010
        /*0034*/ 	.byte	0x00, 0xf0, 0x11, 0x00


	//----- nvinfo : EIATTR_KPARAM_INFO
	.align		4
.L_141:
        /*0038*/ 	.byte	0x04, 0x17
        /*003a*/ 	.short	(.L_143 - .L_142)
.L_142:
        /*003c*/ 	.word	0x00000000
        /*0040*/ 	.short	0x0001
        /*0042*/ 	.short	0x0008
        /*0044*/ 	.byte	0x00, 0xf5, 0x21, 0x00


	//----- nvinfo : EIATTR_KPARAM_INFO
	.align		4
.L_143:
        /*0048*/ 	.byte	0x04, 0x17
        /*004a*/ 	.short	(.L_145 - .L_144)
.L_144:
        /*004c*/ 	.word	0x00000000
        /*0050*/ 	.short	0x0000
        /*0052*/ 	.short	0x0000
        /*0054*/ 	.byte	0x00, 0xf5, 0x21, 0x00


	//----- nvinfo : EIATTR_SPARSE_MMA_MASK
	.align		4
.L_145:
        /*0058*/ 	.byte	0x03, 0x50
        /*005a*/ 	.short	0x0000


	//----- nvinfo : EIATTR_MAXREG_COUNT
	.align		4
        /*005c*/ 	.byte	0x03, 0x1b
        /*005e*/ 	.short	0x00ff


	//----- nvinfo : EIATTR_MERCURY_ISA_VERSION
	.align		4
        /*0060*/ 	.byte	0x03, 0x5f
        /*0062*/ 	.short	0x0101


	//----- nvinfo : EIATTR_VRC_CTA_INIT_COUNT
	.align		4
        /*0064*/ 	.byte	0x02, 0x4a
	.zero		1
	.zero		1


	//----- nvinfo : EIATTR_EXIT_INSTR_OFFSETS
	.align		4
        /*0068*/ 	.byte	0x04, 0x1c
        /*006a*/ 	.short	(.L_147 - .L_146)


	//   ....[0]....
.L_146:
        /*006c*/ 	.word	0x00000070


	//   ....[1]....
        /*0070*/ 	.word	0x00000160


	//----- nvinfo : EIATTR_CBANK_PARAM_SIZE
	.align		4
.L_147:
        /*0074*/ 	.byte	0x03, 0x19
        /*0076*/ 	.short	0x001c


	//----- nvinfo : EIATTR_PARAM_CBANK
	.align		4
        /*0078*/ 	.byte	0x04, 0x0a
        /*007a*/ 	.short	(.L_149 - .L_148)
	.align		4
.L_148:
        /*007c*/ 	.word	index@(.nv.constant0.salary_outlier_detection_kernel)
        /*0080*/ 	.short	0x0380
        /*0082*/ 	.short	0x001c


	//----- nvinfo : EIATTR_SW_WAR
	.align		4
.L_149:
        /*0084*/ 	.byte	0x04, 0x36
        /*0086*/ 	.short	(.L_151 - .L_150)
.L_150:
        /*0088*/ 	.word	0x00000008
.L_151:


//--------------------- .nv.info.salary_growth_kernel --------------------------
	.section	.nv.info.salary_growth_kernel,"",@"SHT_CUDA_INFO"
	.sectionflags	@""
	.align	4


	//----- nvinfo : EIATTR_CUDA_API_VERSION
	.align		4
        /*0000*/ 	.byte	0x04, 0x37
        /*0002*/ 	.short	(.L_153 - .L_152)
.L_152:
        /*0004*/ 	.word	0x00000082


	//----- nvinfo : EIATTR_KPARAM_INFO
	.align		4
.L_153:
        /*0008*/ 	.byte	0x04, 0x17
        /*000a*/ 	.short	(.L_155 - .L_154)
.L_154:
        /*000c*/ 	.word	0x00000000
        /*0010*/ 	.short	0x0003
        /*0012*/ 	.short	0x0018
        /*0014*/ 	.byte	0x00, 0xf0, 0x11, 0x00


	//----- nvinfo : EIATTR_KPARAM_INFO
	.align		4
.L_155:
        /*0018*/ 	.byte	0x04, 0x17
        /*001a*/ 	.short	(.L_157 - .L_156)
.L_156:
        /*001c*/ 	.word	0x00000000
        /*0020*/ 	.short	0x0002
        /*0022*/ 	.short	0x0010
        /*0024*/ 	.byte	0x00, 0xf5, 0x21, 0x00


	//----- nvinfo : EIATTR_KPARAM_INFO
	.align		4
.L_157:
        /*0028*/ 	.byte	0x04, 0x17
        /*002a*/ 	.short	(.L_159 - .L_158)
.L_158:
        /*002c*/ 	.word	0x00000000
        /*0030*/ 	.short	0x0001
        /*0032*/ 	.short	0x0008
        /*0034*/ 	.byte	0x00, 0xf5, 0x21, 0x00


	//----- nvinfo : EIATTR_KPARAM_INFO
	.align		4
.L_159:
        /*0038*/ 	.byte	0x04, 0x17
        /*003a*/ 	.short	(.L_161 - .L_160)
.L_160:
        /*003c*/ 	.word	0x00000000
        /*0040*/ 	.short	0x0000
        /*0042*/ 	.short	0x0000
        /*0044*/ 	.byte	0x00, 0xf5, 0x21, 0x00


	//----- nvinfo : EIATTR_SPARSE_MMA_MASK
	.align		4
.L_161:
        /*0048*/ 	.byte	0x03, 0x50
        /*004a*/ 	.short	0x0000


	//----- nvinfo : EIATTR_MAXREG_COUNT
	.align		4
        /*004c*/ 	.byte	0x03, 0x1b
        /*004e*/ 	.short	0x00ff


	//----- nvinfo : EIATTR_MERCURY_ISA_VERSION
	.align		4
        /*0050*/ 	.byte	0x03, 0x5f
        /*0052*/ 	.short	0x0101


	//----- nvinfo : EIATTR_VRC_CTA_INIT_COUNT
	.align		4
        /*0054*/ 	.byte	0x02, 0x4a
	.zero		1
	.zero		1


	//----- nvinfo : EIATTR_EXIT_INSTR_OFFSETS
	.align		4
        /*0058*/ 	.byte	0x04, 0x1c
        /*005a*/ 	.short	(.L_163 - .L_162)


	//   ....[0]....
.L_162:
        /*005c*/ 	.word	0x00000070


	//   ....[1]....
        /*0060*/ 	.word	0x00000230


	//   ....[2]....
        /*0064*/ 	.word	0x00000270


	//----- nvinfo : EIATTR_CRS_STACK_SIZE
	.align		4
.L_163:
        /*0068*/ 	.byte	0x04, 0x1e
        /*006a*/ 	.short	(.L_165 - .L_164)
.L_164:
        /*006c*/ 	.word	0x00000000


	//----- nvinfo : EIATTR_CBANK_PARAM_SIZE
	.align		4
.L_165:
        /*0070*/ 	.byte	0x03, 0x19
        /*0072*/ 	.short	0x001c


	//----- nvinfo : EIATTR_PARAM_CBANK
	.align		4
        /*0074*/ 	.byte	0x04, 0x0a
        /*0076*/ 	.short	(.L_167 - .L_166)
	.align		4
.L_166:
        /*0078*/ 	.word	index@(.nv.constant0.salary_growth_kernel)
        /*007c*/ 	.short	0x0380
        /*007e*/ 	.short	0x001c


	//----- nvinfo : EIATTR_SW_WAR
	.align		4
.L_167:
        /*0080*/ 	.byte	0x04, 0x36
        /*0082*/ 	.short	(.L_169 - .L_168)
.L_168:
        /*0084*/ 	.word	0x00000008
.L_169:


//--------------------- .nv.info.dept_salary_aggregate_kernel --------------------------
	.section	.nv.info.dept_salary_aggregate_kernel,"",@"SHT_CUDA_INFO"
	.sectionflags	@""
	.align	4


	//----- nvinfo : EIATTR_CUDA_API_VERSION
	.align		4
        /*0000*/ 	.byte	0x04, 0x37
        /*0002*/ 	.short	(.L_171 - .L_170)
.L_170:
        /*0004*/ 	.word	0x00000082


	//----- nvinfo : EIATTR_KPARAM_INFO
	.align		4
.L_171:
        /*0008*/ 	.byte	0x04, 0x17
        /*000a*/ 	.short	(.L_173 - .L_172)
.L_172:
        /*000c*/ 	.word	0x00000000
        /*0010*/ 	.short	0x0005
        /*0012*/ 	.short	0x0024
        /*0014*/ 	.byte	0x00, 0xf0, 0x11, 0x00


	//----- nvinfo : EIATTR_KPARAM_INFO
	.align		4
.L_173:
        /*0018*/ 	.byte	0x04, 0x17
        /*001a*/ 	.short	(.L_175 - .L_174)
.L_174:
        /*001c*/ 	.word	0x00000000
        /*0020*/ 	.short	0x0004
        /*0022*/ 	.short	0x0020
        /*0024*/ 	.byte	0x00, 0xf0, 0x11, 0x00


	//----- nvinfo : EIATTR_KPARAM_INFO
	.align		4
.L_175:
        /*0028*/ 	.byte	0x04, 0x17
        /*002a*/ 	.short	(.L_177 - .L_176)
.L_176:
        /*002c*/ 	.word	0x00000000
        /*0030*/ 	.short	0x0003
        /*0032*/ 	.short	0x0018
        /*0034*/ 	.byte	0x00, 0xf5, 0x21, 0x00


	//----- nvinfo : EIATTR_KPARAM_INFO
	.align		4
.L_177:
        /*0038*/ 	.byte	0x04, 0x17
        /*003a*/ 	.short	(.L_179 - .L_178)
.L_178:
        /*003c*/ 	.word	0x00000000
        /*0040*/ 	.short	0x0002
        /*0042*/ 	.short	0x0010
        /*0044*/ 	.byte	0x00, 0xf5, 0x21, 0x00


	//----- nvinfo : EIATTR_KPARAM_INFO
	.align		4
.L_179:
        /*0048*/ 	.byte	0x04, 0x17
        /*004a*/ 	.short	(.L_181 - .L_180)
.L_180:
        /*004c*/ 	.word	0x00000000
        /*0050*/ 	.short	0x0001
        /*0052*/ 	.short	0x0008
        /*0054*/ 	.byte	0x00, 0xf5, 0x21, 0x00


	//----- nvinfo : EIATTR_KPARAM_INFO
	.align		4
.L_181:
        /*0058*/ 	.byte	0x04, 0x17
        /*005a*/ 	.short	(.L_183 - .L_182)
.L_182:
        /*005c*/ 	.word	0x00000000
        /*0060*/ 	.short	0x0000
        /*0062*/ 	.short	0x0000
        /*0064*/ 	.byte	0x00, 0xf5, 0x21, 0x00


	//----- nvinfo : EIATTR_SPARSE_MMA_MASK
	.align		4
.L_183:
        /*0068*/ 	.byte	0x03, 0x50
        /*006a*/ 	.short	0x0000


	//----- nvinfo : EIATTR_MAXREG_COUNT
	.align		4
        /*006c*/ 	.byte	0x03, 0x1b
        /*006e*/ 	.short	0x00ff


	//----- nvinfo : EIATTR_MERCURY_ISA_VERSION
	.align		4
        /*0070*/ 	.byte	0x03, 0x5f
        /*0072*/ 	.short	0x0101


	//----- nvinfo : EIATTR_VRC_CTA_INIT_COUNT
	.align		4
        /*0074*/ 	.byte	0x02, 0x4a
	.zero		1
	.zero		1


	//----- nvinfo : EIATTR_EXIT_INSTR_OFFSETS
	.align		4
        /*0078*/ 	.byte	0x04, 0x1c
        /*007a*/ 	.short	(.L_185 - .L_184)


	//   ....[0]....
.L_184:
        /*007c*/ 	.word	0x00000070


	//   ....[1]....
        /*0080*/ 	.word	0x000000f0


	//   ....[2]....
        /*0084*/ 	.word	0x000001a0


	//----- nvinfo : EIATTR_CBANK_PARAM_SIZE
	.align		4
.L_185:
        /*0088*/ 	.byte	0x03, 0x19
        /*008a*/ 	.short	0x0028


	//----- nvinfo : EIATTR_PARAM_CBANK
	.align		4
        /*008c*/ 	.byte	0x04, 0x0a
        /*008e*/ 	.short	(.L_187 - .L_186)
	.align		4
.L_186:
        /*0090*/ 	.word	index@(.nv.constant0.dept_salary_aggregate_kernel)
        /*0094*/ 	.short	0x0380
        /*0096*/ 	.short	0x0028


	//----- nvinfo : EIATTR_SW_WAR
	.align		4
.L_187:
        /*0098*/ 	.byte	0x04, 0x36
        /*009a*/ 	.short	(.L_189 - .L_188)
.L_188:
        /*009c*/ 	.word	0x00000008
.L_189:


//--------------------- .nv.info.salary_histogram_kernel --------------------------
	.section	.nv.info.salary_histogram_kernel,"",@"SHT_CUDA_INFO"
	.sectionflags	@""
	.align	4


	//----- nvinfo : EIATTR_CUDA_API_VERSION
	.align		4
        /*0000*/ 	.byte	0x04, 0x37
        /*0002*/ 	.short	(.L_191 - .L_190)
.L_190:
        /*0004*/ 	.word	0x00000082


	//----- nvinfo : EIATTR_KPARAM_INFO
	.align		4
.L_191:
        /*0008*/ 	.byte	0x04, 0x17
        /*000a*/ 	.short	(.L_193 - .L_192)
.L_192:
        /*000c*/ 	.word	0x00000000
        /*0010*/ 	.short	0x0005
        /*0012*/ 	.short	0x001c
        /*0014*/ 	.byte	0x00, 0xf0, 0x11, 0x00


	//----- nvinfo : EIATTR_KPARAM_INFO
	.align		4
.L_193:
        /*0018*/ 	.byte	0x04, 0x17
        /*001a*/ 	.short	(.L_195 - .L_194)
.L_194:
        /*001c*/ 	.word	0x00000000
        /*0020*/ 	.short	0x0004
        /*0022*/ 	.short	0x0018
        /*0024*/ 	.byte	0x00, 0xf0, 0x11, 0x00


	//----- nvinfo : EIATTR_KPARAM_INFO
	.align		4
.L_195:
        /*0028*/ 	.byte	0x04, 0x17
        /*002a*/ 	.short	(.L_197 - .L_196)
.L_196:
        /*002c*/ 	.word	0x00000000
        /*0030*/ 	.short	0x0003
        /*0032*/ 	.short	0x0014
        /*0034*/ 	.byte	0x00, 0xf0, 0x11, 0x00


	//----- nvinfo : EIATTR_KPARAM_INFO
	.align		4
.L_197:
        /*0038*/ 	.byte	0x04, 0x17
        /*003a*/ 	.short	(.L_199 - .L_198)
.L_198:
        /*003c*/ 	.word	0x00000000
        /*0040*/ 	.short	0x0002
        /*0042*/ 	.short	0x0010
        /*0044*/ 	.byte	0x00, 0xf0, 0x11, 0x00


	//----- nvinfo : EIATTR_KPARAM_INFO
	.align		4
.L_199:
        /*0048*/ 	.byte	0x04, 0x17
        /*004a*/ 	.short	(.L_201 - .L_200)
.L_200:
        /*004c*/ 	.word	0x00000000
        /*0050*/ 	.short	0x0001
        /*0052*/ 	.short	0x0008
        /*0054*/ 	.byte	0x00, 0xf5, 0x21, 0x00


	//----- nvinfo : EIATTR_KPARAM_INFO
	.align		4
.L_201:
        /*0058*/ 	.byte	0x04, 0x17
        /*005a*/ 	.short	(.L_203 - .L_202)
.L_202:
        /*005c*/ 	.word	0x00000000
        /*0060*/ 	.short	0x0000
        /*0062*/ 	.short	0x0000
        /*0064*/ 	.byte	0x00, 0xf5, 0x21, 0x00


	//----- nvinfo : EIATTR_SPARSE_MMA_MASK
	.align		4
.L_203:
        /*0068*/ 	.byte	0x03, 0x50
        /*006a*/ 	.short	0x0000


	//----- nvinfo : EIATTR_MAXREG_COUNT
	.align		4
        /*006c*/ 	.byte	0x03, 0x1b
        /*006e*/ 	.short	0x00ff


	//----- nvinfo : EIATTR_MERCURY_ISA_VERSION
	.align		4
        /*0070*/ 	.byte	0x03, 0x5f
        /*0072*/ 	.short	0x0101


	//----- nvinfo : EIATTR_VRC_CTA_INIT_COUNT
	.align		4
        /*0074*/ 	.byte	0x02, 0x4a
	.zero		1
	.zero		1


	//----- nvinfo : EIATTR_EXIT_INSTR_OFFSETS
	.align		4
        /*0078*/ 	.byte	0x04, 0x1c
        /*007a*/ 	.short	(.L_205 - .L_204)


	//   ....[0]....
.L_204:
        /*007c*/ 	.word	0x00000070


	//   ....[1]....
        /*0080*/ 	.word	0x00000230


	//   ....[2]....
        /*0084*/ 	.word	0x00000280


	//----- nvinfo : EIATTR_CRS_STACK_SIZE
	.align		4
.L_205:
        /*0088*/ 	.byte	0x04, 0x1e
        /*008a*/ 	.short	(.L_207 - .L_206)
.L_206:
        /*008c*/ 	.word	0x00000000


	//----- nvinfo : EIATTR_CBANK_PARAM_SIZE
	.align		4
.L_207:
        /*0090*/ 	.byte	0x03, 0x19
        /*0092*/ 	.short	0x0020


	//----- nvinfo : EIATTR_PARAM_CBANK
	.align		4
        /*0094*/ 	.byte	0x04, 0x0a
        /*0096*/ 	.short	(.L_209 - .L_208)
	.align		4
.L_208:
        /*0098*/ 	.word	index@(.nv.constant0.salary_histogram_kernel)
        /*009c*/ 	.short	0x0380
        /*009e*/ 	.short	0x0020


	//----- nvinfo : EIATTR_SW_WAR
	.align		4
.L_209:
        /*00a0*/ 	.byte	0x04, 0x36
        /*00a2*/ 	.short	(.L_211 - .L_210)
.L_210:
        /*00a4*/ 	.word	0x00000008
.L_211:


//--------------------- .nv.info.salary_variance_kernel --------------------------
	.section	.nv.info.salary_variance_kernel,"",@"SHT_CUDA_INFO"
	.sectionflags	@""
	.align	4


	//----- nvinfo : EIATTR_CUDA_API_VERSION
	.align		4
        /*0000*/ 	.byte	0x04, 0x37
        /*0002*/ 	.short	(.L_213 - .L_212)
.L_212:
        /*0004*/ 	.word	0x00000082


	//----- nvinfo : EIATTR_KPARAM_INFO
	.align		4
.L_213:
        /*0008*/ 	.byte	0x04, 0x17
        /*000a*/ 	.short	(.L_215 - .L_214)
.L_214:
        /*000c*/ 	.word	0x00000000
        /*0010*/ 	.short	0x0003
        /*0012*/ 	.short	0x0018
        /*0014*/ 	.byte	0x00, 0xf0, 0x11, 0x00


	//----- nvinfo : EIATTR_KPARAM_INFO
	.align		4
.L_215:
        /*0018*/ 	.byte	0x04, 0x17
        /*001a*/ 	.short	(.L_217 - .L_216)
.L_216:
        /*001c*/ 	.word	0x00000000
        /*0020*/ 	.short	0x0002
        /*0022*/ 	.short	0x0010
        /*0024*/ 	.byte	0x00, 0xf5, 0x21, 0x00


	//----- nvinfo : EIATTR_KPARAM_INFO
	.align		4
.L_217:
        /*0028*/ 	.byte	0x04, 0x17
        /*002a*/ 	.short	(.L_219 - .L_218)
.L_218:
        /*002c*/ 	.word	0x00000000
        /*0030*/ 	.short	0x0001
        /*0032*/ 	.short	0x0008
        /*0034*/ 	.byte	0x00, 0xf0, 0x11, 0x00


	//----- nvinfo : EIATTR_KPARAM_INFO
	.align		4
.L_219:
        /*0038*/ 	.byte	0x04, 0x17
        /*003a*/ 	.short	(.L_221 - .L_220)
.L_220:
        /*003c*/ 	.word	0x00000000
        /*0040*/ 	.short	0x0000
        /*0042*/ 	.short	0x0000
        /*0044*/ 	.byte	0x00, 0xf5, 0x21, 0x00


	//----- nvinfo : EIATTR_SPARSE_MMA_MASK
	.align		4
.L_221:
        /*0048*/ 	.byte	0x03, 0x50
        /*004a*/ 	.short	0x0000


	//----- nvinfo : EIATTR_MAXREG_COUNT
	.align		4
        /*004c*/ 	.byte	0x03, 0x1b
        /*004e*/ 	.short	0x00ff


	//----- nvinfo : EIATTR_NUM_BARRIERS
	.align		4
        /*0050*/ 	.byte	0x02, 0x4c
        /*0052*/ 	.byte	0x01
	.zero		1


	//----- nvinfo : EIATTR_MERCURY_ISA_VERSION
	.align		4
        /*0054*/ 	.byte	0x03, 0x5f
        /*0056*/ 	.short	0x0101


	//----- nvinfo : EIATTR_VRC_CTA_INIT_COUNT
	.align		4
        /*0058*/ 	.byte	0x02, 0x4a
	.zero		1
	.zero		1


	//----- nvinfo : EIATTR_EXIT_INSTR_OFFSETS
	.align		4
        /*005c*/ 	.byte	0x04, 0x1c
        /*005e*/ 	.short	(.L_223 - .L_222)


	//   ....[0]....
.L_222:
        /*0060*/ 	.word	0x00000230


	//   ....[1]....
        /*0064*/ 	.word	0x000002a0


	//----- nvinfo : EIATTR_CBANK_PARAM_SIZE
	.align		4
.L_223:
        /*0068*/ 	.byte	0x03, 0x19
        /*006a*/ 	.short	0x001c


	//----- nvinfo : EIATTR_PARAM_CBANK
	.align		4
        /*006c*/ 	.byte	0x04, 0x0a
        /*006e*/ 	.short	(.L_225 - .L_224)
	.align		4
.L_224:
        /*0070*/ 	.word	index@(.nv.constant0.salary_variance_kernel)
        /*0074*/ 	.short	0x0380
        /*0076*/ 	.short	0x001c


	//----- nvinfo : EIATTR_SW_WAR
	.align		4
.L_225:
        /*0078*/ 	.byte	0x04, 0x36
        /*007a*/ 	.short	(.L_227 - .L_226)
.L_226:
        /*007c*/ 	.word	0x00000008
.L_227:


//--------------------- .nv.info.salary_min_max_kernel --------------------------
	.section	.nv.info.salary_min_max_kernel,"",@"SHT_CUDA_INFO"
	.sectionflags	@""
	.align	4


	//----- nvinfo : EIATTR_CUDA_API_VERSION
	.align		4
        /*0000*/ 	.byte	0x04, 0x37
        /*0002*/ 	.short	(.L_229 - .L_228)
.L_228:
        /*0004*/ 	.word	0x00000082


	//----- nvinfo : EIATTR_KPARAM_INFO
	.align		4
.L_229:
        /*0008*/ 	.byte	0x04, 0x17
        /*000a*/ 	.short	(.L_231 - .L_230)
.L_230:
        /*000c*/ 	.word	0x00000000
        /*0010*/ 	.short	0x0003
        /*0012*/ 	.short	0x0018
        /*0014*/ 	.byte	0x00, 0xf0, 0x11, 0x00


	//----- nvinfo : EIATTR_KPARAM_INFO
	.align		4
.L_231:
        /*0018*/ 	.byte	0x04, 0x17
        /*001a*/ 	.short	(.L_233 - .L_232)
.L_232:
        /*001c*/ 	.word	0x00000000
        /*0020*/ 	.short	0x0002
        /*0022*/ 	.short	0x0010
        /*0024*/ 	.byte	0x00, 0xf5, 0x21, 0x00


	//----- nvinfo : EIATTR_KPARAM_INFO
	.align		4
.L_233:
        /*0028*/ 	.byte	0x04, 0x17
        /*002a*/ 	.short	(.L_235 - .L_234)
.L_234:
        /*002c*/ 	.word	0x00000000
        /*0030*/ 	.short	0x0001
        /*0032*/ 	.short	0x0008
        /*0034*/ 	.byte	0x00, 0xf5, 0x21, 0x00


	//----- nvinfo : EIATTR_KPARAM_INFO
	.align		4
.L_235:
        /*0038*/ 	.byte	0x04, 0x17
        /*003a*/ 	.short	(.L_237 - .L_236)
.L_236:
        /*003c*/ 	.word	0x00000000
        /*0040*/ 	.short	0x0000
        /*0042*/ 	.short	0x0000
        /*0044*/ 	.byte	0x00, 0xf5, 0x21, 0x00


	//----- nvinfo : EIATTR_SPARSE_MMA_MASK
	.align		4
.L_237:
        /*0048*/ 	.byte	0x03, 0x50
        /*004a*/ 	.short	0x0000


	//----- nvinfo : EIATTR_MAXREG_COUNT
	.align		4
        /*004c*/ 	.byte	0x03, 0x1b
        /*004e*/ 	.short	0x00ff


	//----- nvinfo : EIATTR_NUM_BARRIERS
	.align		4
        /*0050*/ 	.byte	0x02, 0x4c
        /*0052*/ 	.byte	0x01
	.zero		1


	//----- nvinfo : EIATTR_MERCURY_ISA_VERSION
	.align		4
        /*0054*/ 	.byte	0x03, 0x5f
        /*0056*/ 	.short	0x0101


	//----- nvinfo : EIATTR_VRC_CTA_INIT_COUNT
	.align		4
        /*0058*/ 	.byte	0x02, 0x4a
	.zero		1
	.zero		1


	//----- nvinfo : EIATTR_EXIT_INSTR_OFFSETS
	.align		4
        /*005c*/ 	.byte	0x04, 0x1c
        /*005e*/ 	.short	(.L_239 - .L_238)


	//   ....[0]....
.L_238:
        /*0060*/ 	.word	0x00000260


	//   ....[1]....
        /*0064*/ 	.word	0x000002f0


	//----- nvinfo : EIATTR_CBANK_PARAM_SIZE
	.align		4
.L_239:
        /*0068*/ 	.byte	0x03, 0x19
        /*006a*/ 	.short	0x001c


	//----- nvinfo : EIATTR_PARAM_CBANK
	.align		4
        /*006c*/ 	.byte	0x04, 0x0a
        /*006e*/ 	.short	(.L_241 - .L_240)
	.align		4
.L_240:
        /*0070*/ 	.word	index@(.nv.constant0.salary_min_max_kernel)
        /*0074*/ 	.short	0x0380
        /*0076*/ 	.short	0x001c


	//----- nvinfo : EIATTR_SW_WAR
	.align		4
.L_241:
        /*0078*/ 	.byte	0x04, 0x36
        /*007a*/ 	.short	(.L_243 - .L_242)
.L_242:
        /*007c*/ 	.word	0x00000008
.L_243:


//--------------------- .nv.info.salary_average_kernel --------------------------
	.section	.nv.info.salary_average_kernel,"",@"SHT_CUDA_INFO"
	.sectionflags	@""
	.align	4


	//----- nvinfo : EIATTR_CUDA_API_VERSION
	.align		4
        /*0000*/ 	.byte	0x04, 0x37
        /*0002*/ 	.short	(.L_245 - .L_244)
.L_244:
        /*0004*/ 	.word	0x00000082


	//----- nvinfo : EIATTR_KPARAM_INFO
	.align		4
.L_245:
        /*0008*/ 	.byte	0x04, 0x17
        /*000a*/ 	.short	(.L_247 - .L_246)
.L_246:
        /*000c*/ 	.word	0x00000000
        /*0010*/ 	.short	0x0002
        /*0012*/ 	.short	0x0010
        /*0014*/ 	.byte	0x00, 0xf0, 0x11, 0x00


	//----- nvinfo : EIATTR_KPARAM_INFO
	.align		4
.L_247:
        /*0018*/ 	.byte	0x04, 0x17
        /*001a*/ 	.short	(.L_249 - .L_248)
.L_248:
        /*001c*/ 	.word	0x00000000
        /*0020*/ 	.short	0x0001
        /*0022*/ 	.short	0x0008
        /*0024*/ 	.byte	0x00, 0xf5, 0x21, 0x00


	//----- nvinfo : EIATTR_KPARAM_INFO
	.align		4
.L_249:
        /*0028*/ 	.byte	0x04, 0x17
        /*002a*/ 	.short	(.L_251 - .L_250)
.L_250:
        /*002c*/ 	.word	0x00000000
        /*0030*/ 	.short	0x0000
        /*0032*/ 	.short	0x0000
        /*0034*/ 	.byte	0x00, 0xf5, 0x21, 0x00


	//----- nvinfo : EIATTR_SPARSE_MMA_MASK
	.align		4
.L_251:
        /*0038*/ 	.byte	0x03, 0x50
        /*003a*/ 	.short	0x0000


	//----- nvinfo : EIATTR_MAXREG_COUNT
	.align		4
        /*003c*/ 	.byte	0x03, 0x1b
        /*003e*/ 	.short	0x00ff


	//----- nvinfo : EIATTR_NUM_BARRIERS
	.align		4
        /*0040*/ 	.byte	0x02, 0x4c
        /*0042*/ 	.byte	0x01
	.zero		1


	//----- nvinfo : EIATTR_MERCURY_ISA_VERSION
	.align		4
        /*0044*/ 	.byte	0x03, 0x5f
        /*0046*/ 	.short	0x0101


	//----- nvinfo : EIATTR_VRC_CTA_INIT_COUNT
	.align		4
        /*0048*/ 	.byte	0x02, 0x4a
	.zero		1
	.zero		1


	//----- nvinfo : EIATTR_EXIT_INSTR_OFFSETS
	.align		4
        /*004c*/ 	.byte	0x04, 0x1c
        /*004e*/ 	.short	(.L_253 - .L_252)


	//   ....[0]....
.L_252:
        /*0050*/ 	.word	0x00000200


	//   ....[1]....
        /*0054*/ 	.word	0x00000270


	//----- nvinfo : EIATTR_CBANK_PARAM_SIZE
	.align		4
.L_253:
        /*0058*/ 	.byte	0x03, 0x19
        /*005a*/ 	.short	0x0014


	//----- nvinfo : EIATTR_PARAM_CBANK
	.align		4
        /*005c*/ 	.byte	0x04, 0x0a
        /*005e*/ 	.short	(.L_255 - .L_254)
	.align		4
.L_254:
        /*0060*/ 	.word	index@(.nv.constant0.salary_average_kernel)
        /*0064*/ 	.short	0x0380
        /*0066*/ 	.short	0x0014


	//----- nvinfo : EIATTR_SW_WAR
	.align		4
.L_255:
        /*0068*/ 	.byte	0x04, 0x36
        /*006a*/ 	.short	(.L_257 - .L_256)
.L_256:
        /*006c*/ 	.word	0x00000008
.L_257:


//--------------------- .nv.info.salary_sum_kernel --------------------------
	.section	.nv.info.salary_sum_kernel,"",@"SHT_CUDA_INFO"
	.sectionflags	@""
	.align	4


	//----- nvinfo : EIATTR_CUDA_API_VERSION
	.align		4
        /*0000*/ 	.byte	0x04, 0x37
        /*0002*/ 	.short	(.L_259 - .L_258)
.L_258:
        /*0004*/ 	.word	0x00000082


	//----- nvinfo : EIATTR_KPARAM_INFO
	.align		4
.L_259:
        /*0008*/ 	.byte	0x04, 0x17
        /*000a*/ 	.short	(.L_261 - .L_260)
.L_260:
        /*000c*/ 	.word	0x00000000
        /*0010*/ 	.short	0x0002
        /*0012*/ 	.short	0x0010
        /*0014*/ 	.byte	0x00, 0xf0, 0x11, 0x00


	//----- nvinfo : EIATTR_KPARAM_INFO
	.align		4
.L_261:
        /*0018*/ 	.byte	0x04, 0x17
        /*001a*/ 	.short	(.L_263 - .L_262)
.L_262:
        /*001c*/ 	.word	0x00000000
        /*0020*/ 	.short	0x0001
        /*0022*/ 	.short	0x0008
        /*0024*/ 	.byte	0x00, 0xf5, 0x21, 0x00


	//----- nvinfo : EIATTR_KPARAM_INFO
	.align		4
.L_263:
        /*0028*/ 	.byte	0x04, 0x17
        /*002a*/ 	.short	(.L_265 - .L_264)
.L_264:
        /*002c*/ 	.word	0x00000000
        /*0030*/ 	.short	0x0000
        /*0032*/ 	.short	0x0000
        /*0034*/ 	.byte	0x00, 0xf5, 0x21, 0x00


	//----- nvinfo : EIATTR_SPARSE_MMA_MASK
	.align		4
.L_265:
        /*0038*/ 	.byte	0x03, 0x50
        /*003a*/ 	.short	0x0000


	//----- nvinfo : EIATTR_MAXREG_COUNT
	.align		4
        /*003c*/ 	.byte	0x03, 0x1b
        /*003e*/ 	.short	0x00ff


	//----- nvinfo : EIATTR_NUM_BARRIERS
	.align		4
        /*0040*/ 	.byte	0x02, 0x4c
        /*0042*/ 	.byte	0x01
	.zero		1


	//----- nvinfo : EIATTR_MERCURY_ISA_VERSION
	.align		4
        /*0044*/ 	.byte	0x03, 0x5f
        /*0046*/ 	.short	0x0101


	//----- nvinfo : EIATTR_VRC_CTA_INIT_COUNT
	.align		4
        /*0048*/ 	.byte	0x02, 0x4a
	.zero		1
	.zero		1


	//----- nvinfo : EIATTR_EXIT_INSTR_OFFSETS
	.align		4
        /*004c*/ 	.byte	0x04, 0x1c
        /*004e*/ 	.short	(.L_267 - .L_266)


	//   ....[0]....
.L_266:
        /*0050*/ 	.word	0x00000200


	//   ....[1]....
        /*0054*/ 	.word	0x00000270


	//----- nvinfo : EIATTR_CBANK_PARAM_SIZE
	.align		4
.L_267:
        /*0058*/ 	.byte	0x03, 0x19
        /*005a*/ 	.short	0x0014


	//----- nvinfo : EIATTR_PARAM_CBANK
	.align		4
        /*005c*/ 	.byte	0x04, 0x0a
        /*005e*/ 	.short	(.L_269 - .L_268)
	.align		4
.L_268:
        /*0060*/ 	.word	index@(.nv.constant0.salary_sum_kernel)
        /*0064*/ 	.short	0x0380
        /*0066*/ 	.short	0x0014


	//----- nvinfo : EIATTR_SW_WAR
	.align		4
.L_269:
        /*0068*/ 	.byte	0x04, 0x36
        /*006a*/ 	.short	(.L_271 - .L_270)
.L_270:
        /*006c*/ 	.word	0x00000008
.L_271:


//--------------------- .nv.callgraph             --------------------------
	.section	.nv.callgraph,"",@"SHT_CUDA_CALLGRAPH"
	.align	4
	.sectionentsize	8
	.align		4
        /*0000*/ 	.word	0x00000000
	.align		4
        /*0004*/ 	.word	0xffffffff
	.align		4
        /*0008*/ 	.word	0x00000000
	.align		4
        /*000c*/ 	.word	0xfffffffe
	.align		4
        /*0010*/ 	.word	0x00000000
	.align		4
        /*0014*/ 	.word	0xfffffffd
	.align		4
        /*0018*/ 	.word	0x00000000
	.align		4
        /*001c*/ 	.word	0xfffffffc


//--------------------- .text.bitonic_sort_kernel --------------------------
	.section	.text.bitonic_sort_kernel,"ax",@progbits
	.align	128
        .global         bitonic_sort_kernel
        .type           bitonic_sort_kernel,@function
        .size           bitonic_sort_kernel,(.L_x_79 - bitonic_sort_kernel)
        .other          bitonic_sort_kernel,@"STO_CUDA_ENTRY STV_DEFAULT"
bitonic_sort_kernel:
.text.bitonic_sort_kernel:
[----:B------:R-:W-:Y:S01]  /*0000*/  LDC R1, c[0x0][0x37c] ;  /* 0x0000df00ff017b82 */ /* 0x000fe20000000800 */
[----:B------:R-:W0:Y:S07]  /*0010*/  S2R R0, SR_TID.X ;  /* 0x0000000000007919 */ /* 0x000e2e0000002100 */
[----:B------:R-:W0:Y:S01]  /*0020*/  S2UR UR4, SR_CTAID.X ;  /* 0x00000000000479c3 */ /* 0x000e220000002500 */
[----:B------:R-:W1:Y:S07]  /*0030*/  LDCU.64 UR6, c[0x0][0x388] ;  /* 0x00007100ff0677ac */ /* 0x000e6e0008000a00 */
[----:B------:R-:W0:Y:S02]  /*0040*/  LDC R7, c[0x0][0x360] ;  /* 0x0000d800ff077b82 */ /* 0x000e240000000800 */
[----:B0-----:R-:W-:-:S05]  /*0050*/  IMAD R7, R7, UR4, R0 ;  /* 0x0000000407077c24 */ /* 0x001fca000f8e0200 */
[----:B-1----:R-:W-:-:S04]  /*0060*/  LOP3.LUT R9, R7, UR7, RZ, 0x3c, !PT ;  /* 0x0000000707097c12 */ /* 0x002fc8000f8e3cff */
[----:B------:R-:W-:-:S04]  /*0070*/  VIMNMX.U32 R0, PT, PT, R9, UR6, PT ;  /* 0x0000000609007c48 */ /* 0x000fc8000bfe0000 */
[----:B------:R-:W-:-:S04]  /*0080*/  ISETP.GT.U32.AND P0, PT, R0, R7, PT ;  /* 0x000000070000720c */ /* 0x000fc80003f04070 */
[----:B------:R-:W-:-:S13]  /*0090*/  ISETP.GE.U32.OR P0, PT, R9, UR6, !P0 ;  /* 0x0000000609007c0c */ /* 0x000fda000c706470 */
[----:B------:R-:W-:Y:S05]  /*00a0*/  @P0 EXIT ;  /* 0x000000000000094d */ /* 0x000fea0003800000 */
[----:B------:R-:W0:Y:S02]  /*00b0*/  LDCU UR4, c[0x0][0x390] ;  /* 0x00007200ff0477ac */ /* 0x000e240008000800 */
[----:B0-----:R-:W-:Y:S01]  /*00c0*/  LOP3.LUT P0, RZ, R7, UR4, RZ, 0xc0, !PT ;  /* 0x0000000407ff7c12 */ /* 0x001fe2000f80c0ff */
[----:B------:R-:W0:-:S12]  /*00d0*/  LDCU.64 UR4, c[0x0][0x358] ;  /* 0x00006b00ff0477ac */ /* 0x000e180008000a00 */
[----:B------:R-:W-:Y:S05]  /*00e0*/  @P0 BRA `(.L_x_0) ;  /* 0x0000000000280947 */ /* 0x000fea0003800000 */
[----:B------:R-:W1:Y:S02]  /*00f0*/  LDC.64 R4, c[0x0][0x380] ;  /* 0x0000e000ff047b82 */ /* 0x000e640000000a00 */
[----:B-1----:R-:W-:-:S04]  /*0100*/  IMAD.WIDE.U32 R2, R7, 0x4, R4 ;  /* 0x0000000407027825 */ /* 0x002fc800078e0004 */
[----:B------:R-:W-:Y:S01]  /*0110*/  IMAD.WIDE.U32 R4, R9, 0x4, R4 ;  /* 0x0000000409047825 */ /* 0x000fe200078e0004 */
[----:B0-----:R-:W2:Y:S04]  /*0120*/  LDG.E R7, desc[UR4][R2.64] ;  /* 0x0000000402077981 */ /* 0x001ea8000c1e1900 */
[----:B------:R-:W2:Y:S02]  /*0130*/  LDG.E R0, desc[UR4][R4.64] ;  /* 0x0000000404007981 */ /* 0x000ea4000c1e1900 */
[----:B--2---:R-:W-:-:S13]  /*0140*/  FSETP.GT.AND P0, PT, R7, R0, PT ;  /* 0x000000000700720b */ /* 0x004fda0003f04000 */
[----:B------:R-:W-:Y:S05]  /*0150*/  @!P0 EXIT ;  /* 0x000000000000894d */ /* 0x000fea0003800000 */
[----:B------:R-:W-:Y:S04]  /*0160*/  STG.E desc[UR4][R2.64], R0 ;  /* 0x0000000002007986 */ /* 0x000fe8000c101904 */
[----:B------:R-:W-:Y:S01]  /*0170*/  STG.E desc[UR4][R4.64], R7 ;  /* 0x0000000704007986 */ /* 0x000fe2000c101904 */
[----:B------:R-:W-:Y:S05]  /*0180*/  EXIT ;  /* 0x000000000000794d */ /* 0x000fea0003800000 */
.L_x_0:
[----:B------:R-:W1:Y:S02]  /*0190*/  LDC.64 R2, c[0x0][0x380] ;  /* 0x0000e000ff027b82 */ /* 0x000e640000000a00 */
[----:B-1----:R-:W-:-:S04]  /*01a0*/  IMAD.WIDE.U32 R4, R7, 0x4, R2 ;  /* 0x0000000407047825 */ /* 0x002fc800078e0002 */
[----:B------:R-:W-:Y:S01]  /*01b0*/  IMAD.WIDE.U32 R2, R9, 0x4, R2 ;  /* 0x0000000409027825 */ /* 0x000fe200078e0002 */
[----:B0-----:R-:W2:Y:S04]  /*01c0*/  LDG.E R7, desc[UR4][R4.64] ;  /* 0x0000000404077981 */ /* 0x001ea8000c1e1900 */
[----:B------:R-:W2:Y:S02]  /*01d0*/  LDG.E R0, desc[UR4][R2.64] ;  /* 0x0000000402007981 */ /* 0x000ea4000c1e1900 */
[----:B--2---:R-:W-:-:S13]  /*01e0*/  FSETP.GEU.AND P0, PT, R7, R0, PT ;  /* 0x000000000700720b */ /* 0x004fda0003f0e000 */
[----:B------:R-:W-:Y:S05]  /*01f0*/  @P0 EXIT ;  /* 0x000000000000094d */ /* 0x000fea0003800000 */
[----:B------:R-:W-:Y:S04]  /*0200*/  STG.E desc[UR4][R4.64], R0 ;  /* 0x0000000004007986 */ /* 0x000fe8000c101904 */
[----:B------:R-:W-:Y:S01]  /*0210*/  STG.E desc[UR4][R2.64], R7 ;  /* 0x0000000702007986 */ /* 0x000fe2000c101904 */
[----:B------:R-:W-:Y:S05]  /*0220*/  EXIT ;  /* 0x000000000000794d */ /* 0x000fea0003800000 */
.L_x_1:
[----:B------:R-:W-:-:S00]  /*0230*/  BRA `(.L_x_1) ;  /* 0xfffffffc00fc7947 */ /* 0x000fc0000383ffff */
[----:B------:R-:W-:-:S00]  /*0240*/  NOP ;  /* 0x0000000000007918 */ /* 0x000fc00000000000 */
        /* <DEDUP_REMOVED lines=11> */
.L_x_79:


//--------------------- .text.salary_correlation_kernel --------------------------
	.section	.text.salary_correlation_kernel,"ax",@progbits
	.align	128
        .global         salary_correlation_kernel
        .type           salary_correlation_kernel,@function
        .size           salary_correlation_kernel,(.L_x_80 - salary_correlation_kernel)
        .other          salary_correlation_kernel,@"STO_CUDA_ENTRY STV_DEFAULT"
salary_correlation_kernel:
.text.salary_correlation_kernel:
[----:B------:R-:W-:Y:S01]  /*0000*/  LDC R1, c[0x0][0x37c] ;  /* 0x0000df00ff017b82 */ /* 0x000fe20000000800 */
[----:B------:R-:W0:Y:S07]  /*0010*/  S2R R0, SR_TID.X ;  /* 0x0000000000007919 */ /* 0x000e2e0000002100 */
[----:B------:R-:W0:Y:S01]  /*0020*/  S2UR UR4, SR_CTAID.X ;  /* 0x00000000000479c3 */ /* 0x000e220000002500 */
[----:B------:R-:W1:Y:S01]  /*0030*/  LDCU UR5, c[0x0][0x3b8] ;  /* 0x00007700ff0577ac */ /* 0x000e620008000800 */
[----:B------:R-:W-:Y:S01]  /*0040*/  CS2R R14, SRZ ;  /* 0x00000000000e7805 */ /* 0x000fe2000001ff00 */
[----:B------:R-:W2:Y:S05]  /*0050*/  LDCU.64 UR6, c[0x0][0x358] ;  /* 0x00006b00ff0677ac */ /* 0x000eaa0008000a00 */
[----:B------:R-:W0:Y:S08]  /*0060*/  LDC R3, c[0x0][0x360] ;  /* 0x0000d800ff037b82 */ /* 0x000e300000000800 */
[----:B------:R-:W3:Y:S08]  /*0070*/  LDC.64 R10, c[0x0][0x380] ;  /* 0x0000e000ff0a7b82 */ /* 0x000ef00000000a00 */
[----:B------:R-:W4:Y:S01]  /*0080*/  LDC.64 R12, c[0x0][0x388] ;  /* 0x0000e200ff0c7b82 */ /* 0x000f220000000a00 */
[----:B0-----:R-:W-:-:S05]  /*0090*/  IMAD R5, R3, UR4, R0 ;  /* 0x0000000403057c24 */ /* 0x001fca000f8e0200 */
[----:B-1----:R-:W-:-:S13]  /*00a0*/  ISETP.GE.U32.AND P0, PT, R5, UR5, PT ;  /* 0x0000000505007c0c */ /* 0x002fda000bf06070 */
[----:B---3--:R-:W-:-:S04]  /*00b0*/  @!P0 IMAD.WIDE.U32 R10, R5, 0x4, R10 ;  /* 0x00000004050a8825 */ /* 0x008fc800078e000a */
[----:B----4-:R-:W-:Y:S01]  /*00c0*/  @!P0 IMAD.WIDE.U32 R12, R5, 0x4, R12 ;  /* 0x00000004050c8825 */ /* 0x010fe200078e000c */
[----:B--2---:R0:W2:Y:S04]  /*00d0*/  @!P0 LDG.E R15, desc[UR6][R10.64] ;  /* 0x000000060a0f8981 */ /* 0x0040a8000c1e1900 */
[----:B------:R-:W3:Y:S01]  /*00e0*/  @!P0 LDG.E R14, desc[UR6][R12.64] ;  /* 0x000000060c0e8981 */ /* 0x000ee2000c1e1900 */
[----:B------:R-:W1:Y:S01]  /*00f0*/  S2UR UR5, SR_CgaCtaId ;  /* 0x00000000000579c3 */ /* 0x000e620000008800 */
[----:B------:R-:W-:Y:S01]  /*0100*/  UMOV UR4, 0x400 ;  /* 0x0000040000047882 */ /* 0x000fe20000000000 */
[----:B------:R-:W-:Y:S01]  /*0110*/  ISETP.GE.U32.AND P0, PT, R3, 0x2, PT ;  /* 0x000000020300780c */ /* 0x000fe20003f06070 */
[--C-:B------:R-:W-:Y:S01]  /*0120*/  IMAD.MOV.U32 R9, RZ, RZ, R3.reuse ;  /* 0x000000ffff097224 */ /* 0x100fe200078e0003 */
[-C--:B------:R-:W-:Y:S01]  /*0130*/  MOV R7, R3.reuse ;  /* 0x0000000300077202 */ /* 0x080fe20000000f00 */
[----:B0-----:R-:W-:Y:S01]  /*0140*/  IMAD.MOV.U32 R11, RZ, RZ, R3 ;  /* 0x000000ffff0b7224 */ /* 0x001fe200078e0003 */
[----:B------:R-:W-:Y:S01]  /*0150*/  MOV R10, R3 ;  /* 0x00000003000a7202 */ /* 0x000fe20000000f00 */
[----:B-1----:R-:W-:-:S06]  /*0160*/  ULEA UR4, UR5, UR4, 0x18 ;  /* 0x0000000405047291 */ /* 0x002fcc000f8ec0ff */
[----:B------:R-:W-:-:S04]  /*0170*/  LEA R2, R0, UR4, 0x2 ;  /* 0x0000000400027c11 */ /* 0x000fc8000f8e10ff */
[----:B------:R-:W-:-:S05]  /*0180*/  LEA R4, R3, R2, 0x2 ;  /* 0x0000000203047211 */ /* 0x000fca00078e10ff */
[----:B------:R-:W-:-:S05]  /*0190*/  IMAD R6, R3, 0x4, R4 ;  /* 0x0000000403067824 */ /* 0x000fca00078e0204 */
[----:B------:R-:W-:-:S05]  /*01a0*/  LEA R8, R3, R6, 0x2 ;  /* 0x0000000603087211 */ /* 0x000fca00078e10ff */
[----:B------:R-:W-:Y:S02]  /*01b0*/  IMAD R5, R3, 0x4, R8 ;  /* 0x0000000403057824 */ /* 0x000fe400078e0208 */
[-C--:B--2---:R-:W-:Y:S01]  /*01c0*/  FMUL R19, R15, R15.reuse ;  /* 0x0000000f0f137220 */ /* 0x084fe20000400000 */
[C---:B---3--:R-:W-:Y:S01]  /*01d0*/  FMUL R17, R14.reuse, R15 ;  /* 0x0000000f0e117220 */ /* 0x048fe20000400000 */
[----:B------:R-:W-:-:S04]  /*01e0*/  FMUL R16, R14, R14 ;  /* 0x0000000e0e107220 */ /* 0x000fc80000400000 */
[----:B------:R0:W-:Y:S04]  /*01f0*/  STS [R2], R17 ;  /* 0x0000001102007388 */ /* 0x0001e80000000800 */
[----:B------:R0:W-:Y:S04]  /*0200*/  STS [R4], R15 ;  /* 0x0000000f04007388 */ /* 0x0001e80000000800 */
[----:B------:R0:W-:Y:S04]  /*0210*/  STS [R6], R14 ;  /* 0x0000000e06007388 */ /* 0x0001e80000000800 */
[----:B------:R0:W-:Y:S04]  /*0220*/  STS [R8], R19 ;  /* 0x0000001308007388 */ /* 0x0001e80000000800 */
[----:B------:R0:W-:Y:S01]  /*0230*/  STS [R5], R16 ;  /* 0x0000001005007388 */ /* 0x0001e20000000800 */
[----:B------:R-:W-:Y:S06]  /*0240*/  BAR.SYNC.DEFER_BLOCKING 0x0 ;  /* 0x0000000000007b1d */ /* 0x000fec0000010000 */
[----:B------:R-:W-:Y:S05]  /*0250*/  @!P0 BRA `(.L_x_2) ;  /* 0x0000000000988947 */ /* 0x000fea0003800000 */
[-C--:B------:R-:W-:Y:S01]  /*0260*/  MOV R12, R3.reuse ;  /* 0x00000003000c7202 */ /* 0x080fe20000000f00 */
[--C-:B------:R-:W-:Y:S01]  /*0270*/  IMAD.MOV.U32 R13, RZ, RZ, R3.reuse ;  /* 0x000000ffff0d7224 */ /* 0x100fe200078e0003 */
[----:B0-----:R-:W-:Y:S01]  /*0280*/  MOV R14, R3 ;  /* 0x00000003000e7202 */ /* 0x001fe20000000f00 */
[----:B------:R-:W-:-:S07]  /*0290*/  IMAD.MOV.U32 R15, RZ, RZ, R3 ;  /* 0x000000ffff0f7224 */ /* 0x000fce00078e0003 */
.L_x_5:
[----:B------:R-:W-:Y:S01]  /*02a0*/  SHF.R.U32.HI R17, RZ, 0x1, R3 ;  /* 0x00000001ff117819 */ /* 0x000fe20000011603 */
[----:B------:R-:W-:Y:S03]  /*02b0*/  BSSY.RECONVERGENT B0, `(.L_x_3) ;  /* 0x000001c000007945 */ /* 0x000fe60003800200 */
[----:B------:R-:W-:-:S13]  /*02c0*/  ISETP.GE.U32.AND P0, PT, R0, R17, PT ;  /* 0x000000110000720c */ /* 0x000fda0003f06070 */
[----:B0-----:R-:W-:Y:S05]  /*02d0*/  @P0 BRA `(.L_x_4) ;  /* 0x0000000000640947 */ /* 0x001fea0003800000 */
[----:B------:R-:W-:Y:S01]  /*02e0*/  LEA R16, R17, R2, 0x2 ;  /* 0x0000000211107211 */ /* 0x000fe200078e10ff */
[----:B------:R-:W-:Y:S04]  /*02f0*/  LDS R19, [R2] ;  /* 0x0000000002137984 */ /* 0x000fe80000000800 */
[----:B------:R-:W0:Y:S01]  /*0300*/  LDS R18, [R16] ;  /* 0x0000000010127984 */ /* 0x000e220000000800 */
[----:B------:R-:W-:Y:S02]  /*0310*/  IMAD R21, R15, 0x4, R16 ;  /* 0x000000040f157824 */ /* 0x000fe400078e0210 */
[----:B0-----:R-:W-:-:S05]  /*0320*/  FADD R19, R18, R19 ;  /* 0x0000001312137221 */ /* 0x001fca0000000000 */
[----:B------:R-:W-:Y:S04]  /*0330*/  STS [R2], R19 ;  /* 0x0000001302007388 */ /* 0x000fe80000000800 */
[----:B------:R-:W-:Y:S04]  /*0340*/  LDS R18, [R21] ;  /* 0x0000000015127984 */ /* 0x000fe80000000800 */
[----:B------:R-:W0:Y:S02]  /*0350*/  LDS R23, [R4] ;  /* 0x0000000004177984 */ /* 0x000e240000000800 */
[----:B0-----:R-:W-:Y:S01]  /*0360*/  FADD R23, R18, R23 ;  /* 0x0000001712177221 */ /* 0x001fe20000000000 */
[----:B------:R-:W-:-:S04]  /*0370*/  LEA R18, R14, R21, 0x2 ;  /* 0x000000150e127211 */ /* 0x000fc800078e10ff */
[----:B------:R-:W-:Y:S01]  /*0380*/  STS [R4], R23 ;  /* 0x0000001704007388 */ /* 0x000fe20000000800 */
[----:B------:R-:W-:-:S03]  /*0390*/  IMAD R27, R13, 0x4, R18 ;  /* 0x000000040d1b7824 */ /* 0x000fc600078e0212 */
[----:B------:R-:W-:Y:S04]  /*03a0*/  LDS R20, [R18] ;  /* 0x0000000012147984 */ /* 0x000fe80000000800 */
[----:B------:R-:W0:Y:S02]  /*03b0*/  LDS R25, [R6] ;  /* 0x0000000006197984 */ /* 0x000e240000000800 */
[----:B0-----:R-:W-:-:S05]  /*03c0*/  FADD R25, R20, R25 ;  /* 0x0000001914197221 */ /* 0x001fca0000000000 */
[----:B------:R-:W-:Y:S04]  /*03d0*/  STS [R6], R25 ;  /* 0x0000001906007388 */ /* 0x000fe80000000800 */
[----:B------:R-:W-:Y:S04]  /*03e0*/  LDS R16, [R27] ;  /* 0x000000001b107984 */ /* 0x000fe80000000800 */
[----:B------:R-:W0:Y:S02]  /*03f0*/  LDS R19, [R8] ;  /* 0x0000000008137984 */ /* 0x000e240000000800 */
[----:B0-----:R-:W-:Y:S01]  /*0400*/  FADD R19, R16, R19 ;  /* 0x0000001310137221 */ /* 0x001fe20000000000 */
[----:B------:R-:W-:-:S04]  /*0410*/  LEA R16, R12, R27, 0x2 ;  /* 0x0000001b0c107211 */ /* 0x000fc800078e10ff */
[----:B------:R-:W-:Y:S04]  /*0420*/  STS [R8], R19 ;  /* 0x0000001308007388 */ /* 0x000fe80000000800 */
[----:B------:R-:W-:Y:S04]  /*0430*/  LDS R16, [R16] ;  /* 0x0000000010107984 */ /* 0x000fe80000000800 */
[----:B------:R-:W0:Y:S02]  /*0440*/  LDS R21, [R5] ;  /* 0x0000000005157984 */ /* 0x000e240000000800 */
[----:B0-----:R-:W-:-:S05]  /*0450*/  FADD R18, R16, R21 ;  /* 0x0000001510127221 */ /* 0x001fca0000000000 */
[----:B------:R0:W-:Y:S02]  /*0460*/  STS [R5], R18 ;  /* 0x0000001205007388 */ /* 0x0001e40000000800 */
.L_x_4:
[----:B------:R-:W-:Y:S05]  /*0470*/  BSYNC.RECONVERGENT B0 ;  /* 0x0000000000007941 */ /* 0x000fea0003800200 */
.L_x_3:
[----:B------:R-:W-:Y:S01]  /*0480*/  BAR.SYNC.DEFER_BLOCKING 0x0 ;  /* 0x0000000000007b1d */ /* 0x000fe20000010000 */
[----:B------:R-:W-:Y:S01]  /*0490*/  ISETP.GT.U32.AND P0, PT, R3, 0x3, PT ;  /* 0x000000030300780c */ /* 0x000fe20003f04070 */
[----:B------:R-:W-:-:S12]  /*04a0*/  IMAD.MOV.U32 R3, RZ, RZ, R17 ;  /* 0x000000ffff037224 */ /* 0x000fd800078e0011 */
[----:B------:R-:W-:Y:S05]  /*04b0*/  @P0 BRA `(.L_x_5) ;  /* 0xfffffffc00780947 */ /* 0x000fea000383ffff */
.L_x_2:
[----:B------:R-:W-:-:S13]  /*04c0*/  ISETP.NE.AND P0, PT, R0, RZ, PT ;  /* 0x000000ff0000720c */ /* 0x000fda0003f05270 */
[----:B------:R-:W-:Y:S05]  /*04d0*/  @P0 EXIT ;  /* 0x000000000000094d */ /* 0x000fea0003800000 */
[----:B------:R-:W1:Y:S01]  /*04e0*/  S2R R3, SR_CgaCtaId ;  /* 0x0000000000037919 */ /* 0x000e620000008800 */
[----:B------:R-:W-:Y:S01]  /*04f0*/  MOV R0, 0x400 ;  /* 0x0000040000007802 */ /* 0x000fe20000000f00 */
[----:B0-----:R-:W0:Y:S03]  /*0500*/  LDC.64 R4, c[0x0][0x398] ;  /* 0x0000e600ff047b82 */ /* 0x001e260000000a00 */
[----:B-1----:R-:W-:-:S05]  /*0510*/  LEA R16, R3, R0, 0x18 ;  /* 0x0000000003107211 */ /* 0x002fca00078ec0ff */
[----:B------:R-:W1:Y:S01]  /*0520*/  LDC.64 R2, c[0x0][0x390] ;  /* 0x0000e400ff027b82 */ /* 0x000e620000000a00 */
[----:B------:R-:W-:Y:S01]  /*0530*/  LEA R15, R11, R16, 0x2 ;  /* 0x000000100b0f7211 */ /* 0x000fe200078e10ff */
[----:B------:R-:W1:Y:S04]  /*0540*/  LDS R13, [R16] ;  /* 0x00000000100d7984 */ /* 0x000e680000000800 */
[----:B------:R-:W-:Y:S02]  /*0550*/  IMAD R0, R10, 0x4, R15 ;  /* 0x000000040a007824 */ /* 0x000fe400078e020f */
[----:B------:R-:W0:Y:S01]  /*0560*/  LDS R15, [R15] ;  /* 0x000000000f0f7984 */ /* 0x000e220000000800 */
[----:B------:R-:W2:Y:S02]  /*0570*/  LDC.64 R10, c[0x0][0x3b0] ;  /* 0x0000ec00ff0a7b82 */ /* 0x000ea40000000a00 */
[----:B------:R-:W-:Y:S01]  /*0580*/  LEA R12, R9, R0, 0x2 ;  /* 0x00000000090c7211 */ /* 0x000fe200078e10ff */
[----:B------:R-:W3:Y:S03]  /*0590*/  LDS R17, [R0] ;  /* 0x0000000000117984 */ /* 0x000ee60000000800 */
[----:B------:R-:W-:Y:S01]  /*05a0*/  LEA R14, R7, R12, 0x2 ;  /* 0x0000000c070e7211 */ /* 0x000fe200078e10ff */
[----:B------:R-:W4:Y:S01]  /*05b0*/  LDS R19, [R12] ;  /* 0x000000000c137984 */ /* 0x000f220000000800 */
[----:B------:R-:W3:Y:S03]  /*05c0*/  LDC.64 R6, c[0x0][0x3a0] ;  /* 0x0000e800ff067b82 */ /* 0x000ee60000000a00 */
[----:B------:R-:W2:Y:S05]  /*05d0*/  LDS R21, [R14] ;  /* 0x000000000e157984 */ /* 0x000eaa0000000800 */
[----:B------:R-:W4:Y:S01]  /*05e0*/  LDC.64 R8, c[0x0][0x3a8] ;  /* 0x0000ea00ff087b82 */ /* 0x000f220000000a00 */
[----:B-1----:R-:W-:Y:S04]  /*05f0*/  REDG.E.ADD.F32.FTZ.RN.STRONG.GPU desc[UR6][R2.64], R13 ;  /* 0x0000000d020079a6 */ /* 0x002fe8000c12f306 */
[----:B0-----:R-:W-:Y:S04]  /*0600*/  REDG.E.ADD.F32.FTZ.RN.STRONG.GPU desc[UR6][R4.64], R15 ;  /* 0x0000000f040079a6 */ /* 0x001fe8000c12f306 */
[----:B---3--:R-:W-:Y:S04]  /*0610*/  REDG.E.ADD.F32.FTZ.RN.STRONG.GPU desc[UR6][R6.64], R17 ;  /* 0x00000011060079a6 */ /* 0x008fe8000c12f306 */
[----:B----4-:R-:W-:Y:S04]  /*0620*/  REDG.E.ADD.F32.FTZ.RN.STRONG.GPU desc[UR6][R8.64], R19 ;  /* 0x00000013080079a6 */ /* 0x010fe8000c12f306 */
[----:B--2---:R-:W-:Y:S01]  /*0630*/  REDG.E.ADD.F32.FTZ.RN.STRONG.GPU desc[UR6][R10.64], R21 ;  /* 0x000000150a0079a6 */ /* 0x004fe2000c12f306 */
[----:B------:R-:W-:Y:S05]  /*0640*/  EXIT ;  /* 0x000000000000794d */ /* 0x000fea0003800000 */
.L_x_6:
        /* <DEDUP_REMOVED lines=11> */
.L_x_80:


//--------------------- .text.salary_moving_average_kernel --------------------------
	.section	.text.salary_moving_average_kernel,"ax",@progbits
	.align	128
        .global         salary_moving_average_kernel
        .type           salary_moving_average_kernel,@function
        .size           salary_moving_average_kernel,(.L_x_76 - salary_moving_average_kernel)
        .other          salary_moving_average_kernel,@"STO_CUDA_ENTRY STV_DEFAULT"
salary_moving_average_kernel:
.text.salary_moving_average_kernel:
[----:B------:R-:W-:Y:S01]  /*0000*/  LDC R1, c[0x0][0x37c] ;  /* 0x0000df00ff017b82 */ /* 0x000fe20000000800 */
[----:B------:R-:W0:Y:S07]  /*0010*/  S2R R3, SR_TID.X ;  /* 0x0000000000037919 */ /* 0x000e2e0000002100 */
[----:B------:R-:W0:Y:S08]  /*0020*/  S2UR UR4, SR_CTAID.X ;  /* 0x00000000000479c3 */ /* 0x000e300000002500 */
[----:B------:R-:W0:Y:S08]  /*0030*/  LDC R4, c[0x0][0x360] ;  /* 0x0000d800ff047b82 */ /* 0x000e300000000800 */
[----:B------:R-:W1:Y:S01]  /*0040*/  LDC R5, c[0x0][0x394] ;  /* 0x0000e500ff057b82 */ /* 0x000e620000000800 */
[----:B0-----:R-:W-:-:S05]  /*0050*/  IMAD R4, R4, UR4, R3 ;  /* 0x0000000404047c24 */ /* 0x001fca000f8e0203 */
[----:B-1----:R-:W-:-:S13]  /*0060*/  ISETP.GE.U32.AND P0, PT, R4, R5, PT ;  /* 0x000000050400720c */ /* 0x002fda0003f06070 */
[----:B------:R-:W-:Y:S05]  /*0070*/  @P0 EXIT ;  /* 0x000000000000094d */ /* 0x000fea0003800000 */
[----:B------:R-:W0:Y:S01]  /*0080*/  LDCU UR4, c[0x0][0x390] ;  /* 0x00007200ff0477ac */ /* 0x000e220008000800 */
[----:B------:R-:W-:Y:S01]  /*0090*/  BSSY.RECONVERGENT B0, `(.L_x_7) ;  /* 0x000007d000007945 */ /* 0x000fe20003800200 */
[----:B------:R-:W-:Y:S01]  /*00a0*/  HFMA2 R2, -RZ, RZ, 0, 0 ;  /* 0x00000000ff027431 */ /* 0x000fe200000001ff */
[----:B------:R-:W1:Y:S01]  /*00b0*/  LDCU.64 UR6, c[0x0][0x358] ;  /* 0x00006b00ff0677ac */ /* 0x000e620008000a00 */
[----:B0-----:R-:W-:-:S04]  /*00c0*/  ULEA.HI UR4, UR4, UR4, URZ, 0x1 ;  /* 0x0000000404047291 */ /* 0x001fc8000f8f08ff */
[----:B------:R-:W-:-:S06]  /*00d0*/  USHF.R.S32.HI UR4, URZ, 0x1, UR4 ;  /* 0x00000001ff047899 */ /* 0x000fcc0008011404 */
[C---:B------:R-:W-:Y:S01]  /*00e0*/  VIADD R0, R4.reuse, UR4 ;  /* 0x0000000404007c36 */ /* 0x040fe20008000000 */
[----:B------:R-:W-:-:S04]  /*00f0*/  VIADDMNMX R6, R4, -UR4, RZ, !PT ;  /* 0x8000000404067c46 */ /* 0x000fc8000f8001ff */
[----:B------:R-:W-:Y:S01]  /*0100*/  VIADDMNMX R3, R5, 0xffffffff, R0, PT ;  /* 0xffffffff05037846 */ /* 0x000fe20003800100 */
[----:B------:R-:W-:-:S03]  /*0110*/  IMAD.MOV.U32 R5, RZ, RZ, RZ ;  /* 0x000000ffff057224 */ /* 0x000fc600078e00ff */
[----:B------:R-:W-:-:S13]  /*0120*/  ISETP.GE.AND P0, PT, R3, R6, PT ;  /* 0x000000060300720c */ /* 0x000fda0003f06270 */
[----:B-1----:R-:W-:Y:S05]  /*0130*/  @!P0 BRA `(.L_x_8) ;  /* 0x0000000400c88947 */ /* 0x002fea0003800000 */
[----:B------:R-:W-:Y:S01]  /*0140*/  IMAD.IADD R3, R3, 0x1, -R6 ;  /* 0x0000000103037824 */ /* 0x000fe200078e0a06 */
[----:B------:R-:W-:Y:S01]  /*0150*/  BSSY.RECONVERGENT B1, `(.L_x_9) ;  /* 0x0000034000017945 */ /* 0x000fe20003800200 */
[----:B------:R-:W-:Y:S02]  /*0160*/  MOV R5, RZ ;  /* 0x000000ff00057202 */ /* 0x000fe40000000f00 */
[C---:B------:R-:W-:Y:S01]  /*0170*/  VIADD R0, R3.reuse, 0x1 ;  /* 0x0000000103007836 */ /* 0x040fe20000000000 */
[----:B------:R-:W-:-:S04]  /*0180*/  ISETP.GE.U32.AND P1, PT, R3, 0xf, PT ;  /* 0x0000000f0300780c */ /* 0x000fc80003f26070 */
[----:B------:R-:W-:-:S04]  /*0190*/  LOP3.LUT R20, R0, 0xf, RZ, 0xc0, !PT ;  /* 0x0000000f00147812 */ /* 0x000fc800078ec0ff */
[----:B------:R-:W-:-:S05]  /*01a0*/  ISETP.NE.AND P0, PT, R20, RZ, PT ;  /* 0x000000ff1400720c */ /* 0x000fca0003f05270 */
[----:B------:R-:W-:Y:S08]  /*01b0*/  @!P1 BRA `(.L_x_10) ;  /* 0x0000000000b49947 */ /* 0x000ff00003800000 */
[----:B------:R-:W0:Y:S01]  /*01c0*/  LDC.64 R2, c[0x0][0x380] ;  /* 0x0000e000ff027b82 */ /* 0x000e220000000a00 */
[----:B------:R-:W-:Y:S01]  /*01d0*/  LOP3.LUT R7, R0, 0xfffffff0, RZ, 0xc0, !PT ;  /* 0xfffffff000077812 */ /* 0x000fe200078ec0ff */
[----:B------:R-:W-:-:S04]  /*01e0*/  IMAD.MOV.U32 R5, RZ, RZ, RZ ;  /* 0x000000ffff057224 */ /* 0x000fc800078e00ff */
[----:B------:R-:W-:Y:S02]  /*01f0*/  IMAD.MOV R7, RZ, RZ, -R7 ;  /* 0x000000ffff077224 */ /* 0x000fe400078e0a07 */
[----:B0-----:R-:W-:-:S03]  /*0200*/  IMAD.WIDE.U32 R2, R6, 0x4, R2 ;  /* 0x0000000406027825 */ /* 0x001fc600078e0002 */
[----:B------:R-:W-:-:S04]  /*0210*/  IADD3 R2, P1, PT, R2, 0x20, RZ ;  /* 0x0000002002027810 */ /* 0x000fc80007f3e0ff */
[----:B------:R-:W-:-:S09]  /*0220*/  IADD3.X R3, PT, PT, RZ, R3, RZ, P1, !PT ;  /* 0x00000003ff037210 */ /* 0x000fd20000ffe4ff */
.L_x_11:
[----:B------:R-:W2:Y:S04]  /*0230*/  LDG.E R18, desc[UR6][R2.64+-0x20] ;  /* 0xffffe00602127981 */ /* 0x000ea8000c1e1900 */
[----:B------:R-:W3:Y:S04]  /*0240*/  LDG.E R19, desc[UR6][R2.64+-0x1c] ;  /* 0xffffe40602137981 */ /* 0x000ee8000c1e1900 */
[----:B------:R-:W4:Y:S04]  /*0250*/  LDG.E R21, desc[UR6][R2.64+-0x18] ;  /* 0xffffe80602157981 */ /* 0x000f28000c1e1900 */
[----:B------:R-:W5:Y:S04]  /*0260*/  LDG.E R23, desc[UR6][R2.64+-0x14] ;  /* 0xffffec0602177981 */ /* 0x000f68000c1e1900 */
        /* <DEDUP_REMOVED lines=11> */
[----:B------:R0:W5:Y:S01]  /*0320*/  LDG.E R8, desc[UR6][R2.64+0x1c] ;  /* 0x00001c0602087981 */ /* 0x000162000c1e1900 */
[----:B------:R-:W-:Y:S01]  /*0330*/  VIADD R7, R7, 0x10 ;  /* 0x0000001007077836 */ /* 0x000fe20000000000 */
[----:B------:R-:W-:-:S04]  /*0340*/  IADD3 R6, PT, PT, R6, 0x10, RZ ;  /* 0x0000001006067810 */ /* 0x000fc80007ffe0ff */
[----:B------:R-:W-:Y:S02]  /*0350*/  ISETP.NE.AND P1, PT, R7, RZ, PT ;  /* 0x000000ff0700720c */ /* 0x000fe40003f25270 */
[----:B0-----:R-:W-:-:S05]  /*0360*/  IADD3 R2, P2, PT, R2, 0x40, RZ ;  /* 0x0000004002027810 */ /* 0x001fca0007f5e0ff */
[----:B------:R-:W-:Y:S02]  /*0370*/  IMAD.X R3, RZ, RZ, R3, P2 ;  /* 0x000000ffff037224 */ /* 0x000fe400010e0603 */
[----:B--2---:R-:W-:-:S04]  /*0380*/  FADD R18, R18, R5 ;  /* 0x0000000512127221 */ /* 0x004fc80000000000 */
[----:B---3--:R-:W-:-:S04]  /*0390*/  FADD R18, R18, R19 ;  /* 0x0000001312127221 */ /* 0x008fc80000000000 */
[----:B----4-:R-:W-:-:S04]  /*03a0*/  FADD R18, R18, R21 ;  /* 0x0000001512127221 */ /* 0x010fc80000000000 */
[----:B-----5:R-:W-:-:S04]  /*03b0*/  FADD R18, R18, R23 ;  /* 0x0000001712127221 */ /* 0x020fc80000000000 */
[----:B------:R-:W-:-:S04]  /*03c0*/  FADD R18, R18, R25 ;  /* 0x0000001912127221 */ /* 0x000fc80000000000 */
        /* <DEDUP_REMOVED lines=10> */
[----:B------:R-:W-:Y:S01]  /*0470*/  FADD R5, R9, R8 ;  /* 0x0000000809057221 */ /* 0x000fe20000000000 */
[----:B------:R-:W-:Y:S06]  /*0480*/  @P1 BRA `(.L_x_11) ;  /* 0xfffffffc00681947 */ /* 0x000fec000383ffff */
.L_x_10:
[----:B------:R-:W-:Y:S05]  /*0490*/  BSYNC.RECONVERGENT B1 ;  /* 0x0000000000017941 */ /* 0x000fea0003800200 */
.L_x_9:
[----:B------:R-:W-:Y:S04]  /*04a0*/  BSSY.RECONVERGENT B1, `(.L_x_12) ;  /* 0x000003a000017945 */ /* 0x000fe80003800200 */
[----:B------:R-:W-:Y:S05]  /*04b0*/  @!P0 BRA `(.L_x_13) ;  /* 0x0000000000e08947 */ /* 0x000fea0003800000 */
[----:B------:R-:W-:Y:S01]  /*04c0*/  ISETP.GE.U32.AND P0, PT, R20, 0x8, PT ;  /* 0x000000081400780c */ /* 0x000fe20003f06070 */
[----:B------:R-:W-:Y:S01]  /*04d0*/  BSSY.RECONVERGENT B2, `(.L_x_14) ;  /* 0x0000017000027945 */ /* 0x000fe20003800200 */
[----:B------:R-:W-:-:S04]  /*04e0*/  LOP3.LUT R9, R0, 0x7, RZ, 0xc0, !PT ;  /* 0x0000000700097812 */ /* 0x000fc800078ec0ff */
[----:B------:R-:W-:-:S07]  /*04f0*/  ISETP.NE.AND P1, PT, R9, RZ, PT ;  /* 0x000000ff0900720c */ /* 0x000fce0003f25270 */
[----:B------:R-:W-:Y:S06]  /*0500*/  @!P0 BRA `(.L_x_15) ;  /* 0x00000000004c8947 */ /* 0x000fec0003800000 */
[----:B------:R-:W0:Y:S02]  /*0510*/  LDC.64 R2, c[0x0][0x380] ;  /* 0x0000e000ff027b82 */ /* 0x000e240000000a00 */
[----:B0-----:R-:W-:-:S05]  /*0520*/  IMAD.WIDE.U32 R2, R6, 0x4, R2 ;  /* 0x0000000406027825 */ /* 0x001fca00078e0002 */
[----:B------:R-:W2:Y:S04]  /*0530*/  LDG.E R8, desc[UR6][R2.64] ;  /* 0x0000000602087981 */ /* 0x000ea8000c1e1900 */
[----:B------:R-:W3:Y:S04]  /*0540*/  LDG.E R7, desc[UR6][R2.64+0x4] ;  /* 0x0000040602077981 */ /* 0x000ee8000c1e1900 */
[----:B------:R-:W4:Y:S04]  /*0550*/  LDG.E R10, desc[UR6][R2.64+0x8] ;  /* 0x00000806020a7981 */ /* 0x000f28000c1e1900 */
[----:B------:R-:W5:Y:S04]  /*0560*/  LDG.E R12, desc[UR6][R2.64+0xc] ;  /* 0x00000c06020c7981 */ /* 0x000f68000c1e1900 */
[----:B------:R-:W5:Y:S04]  /*0570*/  LDG.E R14, desc[UR6][R2.64+0x10] ;  /* 0x00001006020e7981 */ /* 0x000f68000c1e1900 */
[----:B------:R-:W5:Y:S04]  /*0580*/  LDG.E R16, desc[UR6][R2.64+0x14] ;  /* 0x0000140602107981 */ /* 0x000f68000c1e1900 */
[----:B------:R-:W5:Y:S04]  /*0590*/  LDG.E R18, desc[UR6][R2.64+0x18] ;  /* 0x0000180602127981 */ /* 0x000f68000c1e1900 */
[----:B------:R-:W5:Y:S01]  /*05a0*/  LDG.E R20, desc[UR6][R2.64+0x1c] ;  /* 0x00001c0602147981 */ /* 0x000f62000c1e1900 */
[----:B------:R-:W-:-:S02]  /*05b0*/  VIADD R6, R6, 0x8 ;  /* 0x0000000806067836 */ /* 0x000fc40000000000 */
[----:B--2---:R-:W-:-:S04]  /*05c0*/  FADD R8, R5, R8 ;  /* 0x0000000805087221 */ /* 0x004fc80000000000 */
[----:B---3--:R-:W-:-:S04]  /*05d0*/  FADD R7, R8, R7 ;  /* 0x0000000708077221 */ /* 0x008fc80000000000 */
[----:B----4-:R-:W-:-:S04]  /*05e0*/  FADD R7, R7, R10 ;  /* 0x0000000a07077221 */ /* 0x010fc80000000000 */
[----:B-----5:R-:W-:-:S04]  /*05f0*/  FADD R7, R7, R12 ;  /* 0x0000000c07077221 */ /* 0x020fc80000000000 */
[----:B------:R-:W-:-:S04]  /*0600*/  FADD R7, R7, R14 ;  /* 0x0000000e07077221 */ /* 0x000fc80000000000 */
[----:B------:R-:W-:-:S04]  /*0610*/  FADD R7, R7, R16 ;  /* 0x0000001007077221 */ /* 0x000fc80000000000 */
[----:B------:R-:W-:-:S04]  /*0620*/  FADD R7, R7, R18 ;  /* 0x0000001207077221 */ /* 0x000fc80000000000 */
[----:B------:R-:W-:-:S07]  /*0630*/  FADD R5, R7, R20 ;  /* 0x0000001407057221 */ /* 0x000fce0000000000 */
.L_x_15:
[----:B------:R-:W-:Y:S05]  /*0640*/  BSYNC.RECONVERGENT B2 ;  /* 0x0000000000027941 */ /* 0x000fea0003800200 */
.L_x_14:
        /* <DEDUP_REMOVED lines=11> */
[----:B------:R-:W5:Y:S01]  /*0700*/  LDG.E R14, desc[UR6][R2.64+0xc] ;  /* 0x00000c06020e7981 */ /* 0x000f62000c1e1900 */
[----:B------:R-:W-:-:S02]  /*0710*/  VIADD R6, R6, 0x4 ;  /* 0x0000000406067836 */ /* 0x000fc40000000000 */
[----:B--2---:R-:W-:-:S04]  /*0720*/  FADD R10, R5, R10 ;  /* 0x0000000a050a7221 */ /* 0x004fc80000000000 */
[----:B---3--:R-:W-:-:S04]  /*0730*/  FADD R7, R10, R7 ;  /* 0x000000070a077221 */ /* 0x008fc80000000000 */
[----:B----4-:R-:W-:-:S04]  /*0740*/  FADD R7, R7, R12 ;  /* 0x0000000c07077221 */ /* 0x010fc80000000000 */
[----:B-----5:R-:W-:-:S07]  /*0750*/  FADD R5, R7, R14 ;  /* 0x0000000e07057221 */ /* 0x020fce0000000000 */
.L_x_17:
[----:B------:R-:W-:Y:S05]  /*0760*/  BSYNC.RECONVERGENT B2 ;  /* 0x0000000000027941 */ /* 0x000fea0003800200 */
.L_x_16:
[----:B------:R-:W-:Y:S05]  /*0770*/  @!P1 BRA `(.L_x_13) ;  /* 0x0000000000309947 */ /* 0x000fea0003800000 */
[----:B------:R-:W0:Y:S01]  /*0780*/  LDC.64 R2, c[0x0][0x380] ;  /* 0x0000e000ff027b82 */ /* 0x000e220000000a00 */
[----:B------:R-:W-:Y:S01]  /*0790*/  IADD3 R8, PT, PT, -R8, RZ, RZ ;  /* 0x000000ff08087210 */ /* 0x000fe20007ffe1ff */
[----:B0-----:R-:W-:-:S07]  /*07a0*/  IMAD.WIDE.U32 R6, R6, 0x4, R2 ;  /* 0x0000000406067825 */ /* 0x001fce00078e0002 */
.L_x_18:
[----:B------:R-:W-:Y:S02]  /*07b0*/  IMAD.MOV.U32 R2, RZ, RZ, R6 ;  /* 0x000000ffff027224 */ /* 0x000fe400078e0006 */
[----:B------:R-:W-:-:S05]  /*07c0*/  IMAD.MOV.U32 R3, RZ, RZ, R7 ;  /* 0x000000ffff037224 */ /* 0x000fca00078e0007 */
[----:B------:R-:W2:Y:S01]  /*07d0*/  LDG.E R2, desc[UR6][R2.64] ;  /* 0x0000000602027981 */ /* 0x000ea2000c1e1900 */
[----:B------:R-:W-:Y:S02]  /*07e0*/  IADD3 R8, PT, PT, R8, 0x1, RZ ;  /* 0x0000000108087810 */ /* 0x000fe40007ffe0ff */
[----:B------:R-:W-:Y:S02]  /*07f0*/  IADD3 R6, P1, PT, R6, 0x4, RZ ;  /* 0x0000000406067810 */ /* 0x000fe40007f3e0ff */
[----:B------:R-:W-:-:S03]  /*0800*/  ISETP.NE.AND P0, PT, R8, RZ, PT ;  /* 0x000000ff0800720c */ /* 0x000fc60003f05270 */
[----:B------:R-:W-:Y:S02]  /*0810*/  IMAD.X R7, RZ, RZ, R7, P1 ;  /* 0x000000ffff077224 */ /* 0x000fe400008e0607 */
[----:B--2---:R-:W-:-:S08]  /*0820*/  FADD R5, R2, R5 ;  /* 0x0000000502057221 */ /* 0x004fd00000000000 */
[----:B------:R-:W-:Y:S05]  /*0830*/  @P0 BRA `(.L_x_18) ;  /* 0xfffffffc00dc0947 */ /* 0x000fea000383ffff */
.L_x_13:
[----:B------:R-:W-:Y:S05]  /*0840*/  BSYNC.RECONVERGENT B1 ;  /* 0x0000000000017941 */ /* 0x000fea0003800200 */
.L_x_12:
[----:B------:R-:W-:-:S07]  /*0850*/  I2FP.F32.U32 R2, R0 ;  /* 0x0000000000027245 */ /* 0x000fce0000201000 */
.L_x_8:
[----:B------:R-:W-:Y:S05]  /*0860*/  BSYNC.RECONVERGENT B0 ;  /* 0x0000000000007941 */ /* 0x000fea0003800200 */
.L_x_7:
[----:B------:R-:W0:Y:S01]  /*0870*/  MUFU.RCP R3, R2 ;  /* 0x0000000200037308 */ /* 0x000e220000001000 */
[----:B------:R-:W-:Y:S07]  /*0880*/  BSSY.RECONVERGENT B0, `(.L_x_19) ;  /* 0x000000d000007945 */ /* 0x000fee0003800200 */
[----:B------:R-:W1:Y:S01]  /*0890*/  FCHK P0, R5, R2 ;  /* 0x0000000205007302 */ /* 0x000e620000000000 */
[----:B0-----:R-:W-:-:S04]  /*08a0*/  FFMA R0, R3, -R2, 1 ;  /* 0x3f80000003007423 */ /* 0x001fc80000000802 */
[----:B------:R-:W-:-:S04]  /*08b0*/  FFMA R0, R3, R0, R3 ;  /* 0x0000000003007223 */ /* 0x000fc80000000003 */
[----:B------:R-:W-:-:S04]  /*08c0*/  FFMA R6, R0, R5, RZ ;  /* 0x0000000500067223 */ /* 0x000fc800000000ff */
[----:B------:R-:W-:-:S04]  /*08d0*/  FFMA R3, R6, -R2, R5 ;  /* 0x8000000206037223 */ /* 0x000fc80000000005 */
[----:B------:R-:W-:Y:S01]  /*08e0*/  FFMA R7, R0, R3, R6 ;  /* 0x0000000300077223 */ /* 0x000fe20000000006 */
[----:B-1----:R-:W-:Y:S06]  /*08f0*/  @!P0 BRA `(.L_x_20) ;  /* 0x0000000000148947 */ /* 0x002fec0003800000 */
[----:B------:R-:W-:Y:S01]  /*0900*/  MOV R3, R2 ;  /* 0x0000000200037202 */ /* 0x000fe20000000f00 */
[----:B------:R-:W-:Y:S01]  /*0910*/  IMAD.MOV.U32 R0, RZ, RZ, R5 ;  /* 0x000000ffff007224 */ /* 0x000fe200078e0005 */
[----:B------:R-:W-:-:S07]  /*0920*/  MOV R2, 0x940 ;  /* 0x0000094000027802 */ /* 0x000fce0000000f00 */
[----:B------:R-:W-:Y:S05]  /*0930*/  CALL.REL.NOINC `($__internal_0_$__cuda_sm3x_div_rn_noftz_f32_slowpath) ;  /* 0x0000000000187944 */ /* 0x000fea0003c00000 */
[----:B------:R-:W-:-:S07]  /*0940*/  IMAD.MOV.U32 R7, RZ, RZ, R0 ;  /* 0x000000ffff077224 */ /* 0x000fce00078e0000 */
.L_x_20:
[----:B------:R-:W-:Y:S05]  /*0950*/  BSYNC.RECONVERGENT B0 ;  /* 0x0000000000007941 */ /* 0x000fea0003800200 */
.L_x_19:
[----:B------:R-:W0:Y:S02]  /*0960*/  LDC.64 R2, c[0x0][0x388] ;  /* 0x0000e200ff027b82 */ /* 0x000e240000000a00 */
[----:B0-----:R-:W-:-:S05]  /*0970*/  IMAD.WIDE.U32 R4, R4, 0x4, R2 ;  /* 0x0000000404047825 */ /* 0x001fca00078e0002 */
[----:B------:R-:W-:Y:S01]  /*0980*/  STG.E desc[UR6][R4.64], R7 ;  /* 0x0000000704007986 */ /* 0x000fe2000c101906 */
[----:B------:R-:W-:Y:S05]  /*0990*/  EXIT ;  /* 0x000000000000794d */ /* 0x000fea0003800000 */
        .weak           $__internal_0_$__cuda_sm3x_div_rn_noftz_f32_slowpath
        .type           $__internal_0_$__cuda_sm3x_div_rn_noftz_f32_slowpath,@function
        .size           $__internal_0_$__cuda_sm3x_div_rn_noftz_f32_slowpath,(.L_x_76 - $__internal_0_$__cuda_sm3x_div_rn_noftz_f32_slowpath)
$__internal_0_$__cuda_sm3x_div_rn_noftz_f32_slowpath:
[----:B------:R-:W-:Y:S01]  /*09a0*/  SHF.R.U32.HI R6, RZ, 0x17, R3 ;  /* 0x00000017ff067819 */ /* 0x000fe20000011603 */
[----:B------:R-:W-:Y:S01]  /*09b0*/  BSSY.RECONVERGENT B1, `(.L_x_21) ;  /* 0x0000062000017945 */ /* 0x000fe20003800200 */
[----:B------:R-:W-:Y:S02]  /*09c0*/  SHF.R.U32.HI R5, RZ, 0x17, R0 ;  /* 0x00000017ff057819 */ /* 0x000fe40000011600 */
[----:B------:R-:W-:Y:S02]  /*09d0*/  LOP3.LUT R10, R6, 0xff, RZ, 0xc0, !PT ;  /* 0x000000ff060a7812 */ /* 0x000fe400078ec0ff */
[----:B------:R-:W-:-:S03]  /*09e0*/  LOP3.LUT R8, R5, 0xff, RZ, 0xc0, !PT ;  /* 0x000000ff05087812 */ /* 0x000fc600078ec0ff */
[----:B------:R-:W-:Y:S01]  /*09f0*/  VIADD R7, R10, 0xffffffff ;  /* 0xffffffff0a077836 */ /* 0x000fe20000000000 */
[----:B------:R-:W-:-:S04]  /*0a00*/  IADD3 R6, PT, PT, R8, -0x1, RZ ;  /* 0xffffffff08067810 */ /* 0x000fc80007ffe0ff */
[----:B------:R-:W-:-:S04]  /*0a10*/  ISETP.GT.U32.AND P0, PT, R7, 0xfd, PT ;  /* 0x000000fd0700780c */ /* 0x000fc80003f04070 */
[----:B------:R-:W-:-:S13]  /*0a20*/  ISETP.GT.U32.OR P0, PT, R6, 0xfd, P0 ;  /* 0x000000fd0600780c */ /* 0x000fda0000704470 */
[----:B------:R-:W-:Y:S01]  /*0a30*/  @!P0 IMAD.MOV.U32 R5, RZ, RZ, RZ ;  /* 0x000000ffff058224 */ /* 0x000fe200078e00ff */
[----:B------:R-:W-:Y:S06]  /*0a40*/  @!P0 BRA `(.L_x_22) ;  /* 0x00000000005c8947 */ /* 0x000fec0003800000 */
[----:B------:R-:W-:Y:S02]  /*0a50*/  FSETP.GTU.FTZ.AND P0, PT, |R0|, +INF , PT ;  /* 0x7f8000000000780b */ /* 0x000fe40003f1c200 */
[----:B------:R-:W-:-:S04]  /*0a60*/  FSETP.GTU.FTZ.AND P1, PT, |R3|, +INF , PT ;  /* 0x7f8000000300780b */ /* 0x000fc80003f3c200 */
[----:B------:R-:W-:-:S13]  /*0a70*/  PLOP3.LUT P0, PT, P0, P1, PT, 0xf8, 0x8f ;  /* 0x00000000008f781c */ /* 0x000fda0000703f70 */
[----:B------:R-:W-:Y:S05]  /*0a80*/  @P0 BRA `(.L_x_23) ;  /* 0x00000004004c0947 */ /* 0x000fea0003800000 */
[----:B------:R-:W-:-:S13]  /*0a90*/  LOP3.LUT P0, RZ, R3, 0x7fffffff, R0, 0xc8, !PT ;  /* 0x7fffffff03ff7812 */ /* 0x000fda000780c800 */
[----:B------:R-:W-:Y:S05]  /*0aa0*/  @!P0 BRA `(.L_x_24) ;  /* 0x00000004003c8947 */ /* 0x000fea0003800000 */
[C---:B------:R-:W-:Y:S02]  /*0ab0*/  FSETP.NEU.FTZ.AND P2, PT, |R0|.reuse, +INF , PT ;  /* 0x7f8000000000780b */ /* 0x040fe40003f5d200 */
[----:B------:R-:W-:Y:S02]  /*0ac0*/  FSETP.NEU.FTZ.AND P1, PT, |R3|, +INF , PT ;  /* 0x7f8000000300780b */ /* 0x000fe40003f3d200 */
[----:B------:R-:W-:-:S11]  /*0ad0*/  FSETP.NEU.FTZ.AND P0, PT, |R0|, +INF , PT ;  /* 0x7f8000000000780b */ /* 0x000fd60003f1d200 */
[----:B------:R-:W-:Y:S05]  /*0ae0*/  @!P1 BRA !P2, `(.L_x_24) ;  /* 0x00000004002c9947 */ /* 0x000fea0005000000 */
[----:B------:R-:W-:-:S04]  /*0af0*/  LOP3.LUT P2, RZ, R0, 0x7fffffff, RZ, 0xc0, !PT ;  /* 0x7fffffff00ff7812 */ /* 0x000fc8000784c0ff */
[----:B------:R-:W-:-:S13]  /*0b00*/  PLOP3.LUT P1, PT, P1, P2, PT, 0x2f, 0xf2 ;  /* 0x0000000000f2781c */ /* 0x000fda0000f24577 */
[----:B------:R-:W-:Y:S05]  /*0b10*/  @P1 BRA `(.L_x_25) ;  /* 0x0000000400181947 */ /* 0x000fea0003800000 */
[----:B------:R-:W-:-:S04]  /*0b20*/  LOP3.LUT P1, RZ, R3, 0x7fffffff, RZ, 0xc0, !PT ;  /* 0x7fffffff03ff7812 */ /* 0x000fc8000782c0ff */
[----:B------:R-:W-:-:S13]  /*0b30*/  PLOP3.LUT P0, PT, P0, P1, PT, 0x2f, 0xf2 ;  /* 0x0000000000f2781c */ /* 0x000fda0000702577 */
[----:B------:R-:W-:Y:S05]  /*0b40*/  @P0 BRA `(.L_x_26) ;  /* 0x0000000400000947 */ /* 0x000fea0003800000 */
[----:B------:R-:W-:Y:S02]  /*0b50*/  ISETP.GE.AND P0, PT, R6, RZ, PT ;  /* 0x000000ff0600720c */ /* 0x000fe40003f06270 */
[----:B------:R-:W-:-:S11]  /*0b60*/  ISETP.GE.AND P1, PT, R7, RZ, PT ;  /* 0x000000ff0700720c */ /* 0x000fd60003f26270 */
[----:B------:R-:W-:Y:S01]  /*0b70*/  @P0 IMAD.MOV.U32 R5, RZ, RZ, RZ ;  /* 0x000000ffff050224 */ /* 0x000fe200078e00ff */
[----:B------:R-:W-:Y:S01]  /*0b80*/  @!P0 MOV R5, 0xffffffc0 ;  /* 0xffffffc000058802 */ /* 0x000fe20000000f00 */
[----:B------:R-:W-:Y:S01]  /*0b90*/  @!P0 FFMA R0, R0, 1.84467440737095516160e+19, RZ ;  /* 0x5f80000000008823 */ /* 0x000fe200000000ff */
[----:B------:R-:W-:-:S03]  /*0ba0*/  @!P1 FFMA R3, R3, 1.84467440737095516160e+19, RZ ;  /* 0x5f80000003039823 */ /* 0x000fc600000000ff */
[----:B------:R-:W-:-:S07]  /*0bb0*/  @!P1 VIADD R5, R5, 0x40 ;  /* 0x0000004005059836 */ /* 0x000fce0000000000 */
.L_x_22:
[----:B------:R-:W-:Y:S01]  /*0bc0*/  LEA R6, R10, 0xc0800000, 0x17 ;  /* 0xc08000000a067811 */ /* 0x000fe200078eb8ff */
[----:B------:R-:W-:Y:S04]  /*0bd0*/  BSSY.RECONVERGENT B2, `(.L_x_27) ;  /* 0x0000036000027945 */ /* 0x000fe80003800200 */
[----:B------:R-:W-:Y:S01]  /*0be0*/  IMAD.IADD R6, R3, 0x1, -R6 ;  /* 0x0000000103067824 */ /* 0x000fe200078e0a06 */
[----:B------:R-:W-:-:S03]  /*0bf0*/  IADD3 R3, PT, PT, R8, -0x7f, RZ ;  /* 0xffffff8108037810 */ /* 0x000fc60007ffe0ff */
[----:B------:R0:W1:Y:S01]  /*0c00*/  MUFU.RCP R7, R6 ;  /* 0x0000000600077308 */ /* 0x0000620000001000 */
[----:B------:R-:W-:Y:S01]  /*0c10*/  FADD.FTZ R9, -R6, -RZ ;  /* 0x800000ff06097221 */ /* 0x000fe20000010100 */
[C---:B------:R-:W-:Y:S01]  /*0c20*/  IMAD R0, R3.reuse, -0x800000, R0 ;  /* 0xff80000003007824 */ /* 0x040fe200078e0200 */
[----:B0-----:R-:W-:-:S05]  /*0c30*/  IADD3 R6, PT, PT, R3, 0x7f, -R10 ;  /* 0x0000007f03067810 */ /* 0x001fca0007ffe80a */
[----:B------:R-:W-:Y:S02]  /*0c40*/  IMAD.IADD R6, R6, 0x1, R5 ;  /* 0x0000000106067824 */ /* 0x000fe400078e0205 */
[----:B-1----:R-:W-:-:S04]  /*0c50*/  FFMA R8, R7, R9, 1 ;  /* 0x3f80000007087423 */ /* 0x002fc80000000009 */
[----:B------:R-:W-:-:S04]  /*0c60*/  FFMA R12, R7, R8, R7 ;  /* 0x00000008070c7223 */ /* 0x000fc80000000007 */
[----:B------:R-:W-:-:S04]  /*0c70*/  FFMA R7, R0, R12, RZ ;  /* 0x0000000c00077223 */ /* 0x000fc800000000ff */
[----:B------:R-:W-:-:S04]  /*0c80*/  FFMA R8, R9, R7, R0 ;  /* 0x0000000709087223 */ /* 0x000fc80000000000 */
[----:B------:R-:W-:-:S04]  /*0c90*/  FFMA R7, R12, R8, R7 ;  /* 0x000000080c077223 */ /* 0x000fc80000000007 */
[----:B------:R-:W-:-:S04]  /*0ca0*/  FFMA R8, R9, R7, R0 ;  /* 0x0000000709087223 */ /* 0x000fc80000000000 */
[----:B------:R-:W-:-:S05]  /*0cb0*/  FFMA R0, R12, R8, R7 ;  /* 0x000000080c007223 */ /* 0x000fca0000000007 */
[----:B------:R-:W-:-:S04]  /*0cc0*/  SHF.R.U32.HI R3, RZ, 0x17, R0 ;  /* 0x00000017ff037819 */ /* 0x000fc80000011600 */
[----:B------:R-:W-:-:S05]  /*0cd0*/  LOP3.LUT R3, R3, 0xff, RZ, 0xc0, !PT ;  /* 0x000000ff03037812 */ /* 0x000fca00078ec0ff */
[----:B------:R-:W-:-:S05]  /*0ce0*/  IMAD.IADD R9, R3, 0x1, R6 ;  /* 0x0000000103097824 */ /* 0x000fca00078e0206 */
[----:B------:R-:W-:-:S04]  /*0cf0*/  IADD3 R3, PT, PT, R9, -0x1, RZ ;  /* 0xffffffff09037810 */ /* 0x000fc80007ffe0ff */
[----:B------:R-:W-:-:S13]  /*0d00*/  ISETP.GE.U32.AND P0, PT, R3, 0xfe, PT ;  /* 0x000000fe0300780c */ /* 0x000fda0003f06070 */
[----:B------:R-:W-:Y:S05]  /*0d10*/  @!P0 BRA `(.L_x_28) ;  /* 0x0000000000808947 */ /* 0x000fea0003800000 */
[----:B------:R-:W-:-:S13]  /*0d20*/  ISETP.GT.AND P0, PT, R9, 0xfe, PT ;  /* 0x000000fe0900780c */ /* 0x000fda0003f04270 */
[----:B------:R-:W-:Y:S05]  /*0d30*/  @P0 BRA `(.L_x_29) ;  /* 0x00000000006c0947 */ /* 0x000fea0003800000 */
[----:B------:R-:W-:-:S13]  /*0d40*/  ISETP.GE.AND P0, PT, R9, 0x1, PT ;  /* 0x000000010900780c */ /* 0x000fda0003f06270 */
[----:B------:R-:W-:Y:S05]  /*0d50*/  @P0 BRA `(.L_x_30) ;  /* 0x0000000000740947 */ /* 0x000fea0003800000 */
[----:B------:R-:W-:Y:S02]  /*0d60*/  ISETP.GE.AND P0, PT, R9, -0x18, PT ;  /* 0xffffffe80900780c */ /* 0x000fe40003f06270 */
[----:B------:R-:W-:-:S11]  /*0d70*/  LOP3.LUT R0, R0, 0x80000000, RZ, 0xc0, !PT ;  /* 0x8000000000007812 */ /* 0x000fd600078ec0ff */
[----:B------:R-:W-:Y:S05]  /*0d80*/  @!P0 BRA `(.L_x_30) ;  /* 0x0000000000688947 */ /* 0x000fea0003800000 */
[CCC-:B------:R-:W-:Y:S01]  /*0d90*/  FFMA.RZ R3, R12.reuse, R8.reuse, R7.reuse ;  /* 0x000000080c037223 */ /* 0x1c0fe2000000c007 */
[CCC-:B------:R-:W-:Y:S01]  /*0da0*/  FFMA.RM R6, R12.reuse, R8.reuse, R7.reuse ;  /* 0x000000080c067223 */ /* 0x1c0fe20000004007 */
[C---:B------:R-:W-:Y:S02]  /*0db0*/  ISETP.NE.AND P2, PT, R9.reuse, RZ, PT ;  /* 0x000000ff0900720c */ /* 0x040fe40003f45270 */
[----:B------:R-:W-:Y:S02]  /*0dc0*/  ISETP.NE.AND P1, PT, R9, RZ, PT ;  /* 0x000000ff0900720c */ /* 0x000fe40003f25270 */
[----:B------:R-:W-:Y:S01]  /*0dd0*/  LOP3.LUT R5, R3, 0x7fffff, RZ, 0xc0, !PT ;  /* 0x007fffff03057812 */ /* 0x000fe200078ec0ff */
[----:B------:R-:W-:Y:S01]  /*0de0*/  FFMA.RP R3, R12, R8, R7 ;  /* 0x000000080c037223 */ /* 0x000fe20000008007 */
[----:B------:R-:W-:Y:S02]  /*0df0*/  VIADD R8, R9, 0x20 ;  /* 0x0000002009087836 */ /* 0x000fe40000000000 */
[----:B------:R-:W-:Y:S01]  /*0e00*/  LOP3.LUT R5, R5, 0x800000, RZ, 0xfc, !PT ;  /* 0x0080000005057812 */ /* 0x000fe200078efcff */
[----:B------:R-:W-:Y:S01]  /*0e10*/  IMAD.MOV R7, RZ, RZ, -R9 ;  /* 0x000000ffff077224 */ /* 0x000fe200078e0a09 */
[----:B------:R-:W-:-:S02]  /*0e20*/  FSETP.NEU.FTZ.AND P0, PT, R3, R6, PT ;  /* 0x000000060300720b */ /* 0x000fc40003f1d000 */
[----:B------:R-:W-:Y:S02]  /*0e30*/  SHF.L.U32 R8, R5, R8, RZ ;  /* 0x0000000805087219 */ /* 0x000fe400000006ff */
[----:B------:R-:W-:Y:S02]  /*0e40*/  SEL R6, R7, RZ, P2 ;  /* 0x000000ff07067207 */ /* 0x000fe40001000000 */
[----:B------:R-:W-:Y:S02]  /*0e50*/  ISETP.NE.AND P1, PT, R8, RZ, P1 ;  /* 0x000000ff0800720c */ /* 0x000fe40000f25270 */
[----:B------:R-:W-:Y:S02]  /*0e60*/  SHF.R.U32.HI R6, RZ, R6, R5 ;  /* 0x00000006ff067219 */ /* 0x000fe40000011605 */
[----:B------:R-:W-:Y:S02]  /*0e70*/  PLOP3.LUT P0, PT, P0, P1, PT, 0xf8, 0x8f ;  /* 0x00000000008f781c */ /* 0x000fe40000703f70 */
[----:B------:R-:W-:-:S02]  /*0e80*/  SHF.R.U32.HI R8, RZ, 0x1, R6 ;  /* 0x00000001ff087819 */ /* 0x000fc40000011606 */
[----:B------:R-:W-:-:S04]  /*0e90*/  SEL R3, RZ, 0x1, !P0 ;  /* 0x00000001ff037807 */ /* 0x000fc80004000000 */
[----:B------:R-:W-:-:S04]  /*0ea0*/  LOP3.LUT R3, R3, 0x1, R8, 0xf8, !PT ;  /* 0x0000000103037812 */ /* 0x000fc800078ef808 */
[----:B------:R-:W-:-:S04]  /*0eb0*/  LOP3.LUT R3, R3, R6, RZ, 0xc0, !PT ;  /* 0x0000000603037212 */ /* 0x000fc800078ec0ff */
[----:B------:R-:W-:-:S04]  /*0ec0*/  IADD3 R3, PT, PT, R8, R3, RZ ;  /* 0x0000000308037210 */ /* 0x000fc80007ffe0ff */
[----:B------:R-:W-:Y:S01]  /*0ed0*/  LOP3.LUT R0, R3, R0, RZ, 0xfc, !PT ;  /* 0x0000000003007212 */ /* 0x000fe200078efcff */
[----:B------:R-:W-:Y:S06]  /*0ee0*/  BRA `(.L_x_30) ;  /* 0x0000000000107947 */ /* 0x000fec0003800000 */
.L_x_29:
[----:B------:R-:W-:-:S04]  /*0ef0*/  LOP3.LUT R0, R0, 0x80000000, RZ, 0xc0, !PT ;  /* 0x8000000000007812 */ /* 0x000fc800078ec0ff */
[----:B------:R-:W-:Y:S01]  /*0f00*/  LOP3.LUT R0, R0, 0x7f800000, RZ, 0xfc, !PT ;  /* 0x7f80000000007812 */ /* 0x000fe200078efcff */
[----:B------:R-:W-:Y:S06]  /*0f10*/  BRA `(.L_x_30) ;  /* 0x0000000000047947 */ /* 0x000fec0003800000 */
.L_x_28:
[----:B------:R-:W-:-:S07]  /*0f20*/  IMAD R0, R6, 0x800000, R0 ;  /* 0x0080000006007824 */ /* 0x000fce00078e0200 */
.L_x_30:
[----:B------:R-:W-:Y:S05]  /*0f30*/  BSYNC.RECONVERGENT B2 ;  /* 0x0000000000027941 */ /* 0x000fea0003800200 */
.L_x_27:
[----:B------:R-:W-:Y:S05]  /*0f40*/  BRA `(.L_x_31) ;  /* 0x0000000000207947 */ /* 0x000fea0003800000 */
.L_x_26:
[----:B------:R-:W-:-:S04]  /*0f50*/  LOP3.LUT R0, R3, 0x80000000, R0, 0x48, !PT ;  /* 0x8000000003007812 */ /* 0x000fc800078e4800 */
[----:B------:R-:W-:Y:S01]  /*0f60*/  LOP3.LUT R0, R0, 0x7f800000, RZ, 0xfc, !PT ;  /* 0x7f80000000007812 */ /* 0x000fe200078efcff */
[----:B------:R-:W-:Y:S06]  /*0f70*/  BRA `(.L_x_31) ;  /* 0x0000000000147947 */ /* 0x000fec0003800000 */
.L_x_25:
[----:B------:R-:W-:Y:S01]  /*0f80*/  LOP3.LUT R0, R3, 0x80000000, R0, 0x48, !PT ;  /* 0x8000000003007812 */ /* 0x000fe200078e4800 */
[----:B------:R-:W-:Y:S06]  /*0f90*/  BRA `(.L_x_31) ;  /* 0x00000000000c7947 */ /* 0x000fec0003800000 */
.L_x_24:
[----:B------:R-:W0:Y:S01]  /*0fa0*/  MUFU.RSQ R0, -QNAN ;  /* 0xffc0000000007908 */ /* 0x000e220000001400 */
[----:B------:R-:W-:Y:S05]  /*0fb0*/  BRA `(.L_x_31) ;  /* 0x0000000000047947 */ /* 0x000fea0003800000 */
.L_x_23:
[----:B------:R-:W-:-:S07]  /*0fc0*/  FADD.FTZ R0, R0, R3 ;  /* 0x0000000300007221 */ /* 0x000fce0000010000 */
.L_x_31:
[----:B------:R-:W-:Y:S05]  /*0fd0*/  BSYNC.RECONVERGENT B1 ;  /* 0x0000000000017941 */ /* 0x000fea0003800200 */
.L_x_21:
[----:B------:R-:W-:-:S04]  /*0fe0*/  HFMA2 R3, -RZ, RZ, 0, 0 ;  /* 0x00000000ff037431 */ /* 0x000fc800000001ff */
[----:B0-----:R-:W-:Y:S05]  /*0ff0*/  RET.REL.NODEC R2 `(salary_moving_average_kernel) ;  /* 0xfffffff002007950 */ /* 0x001fea0003c3ffff */
.L_x_32:
        /* <DEDUP_REMOVED lines=16> */
.L_x_76:


//--------------------- .text.salary_outlier_detection_kernel --------------------------
	.section	.text.salary_outlier_detection_kernel,"ax",@progbits
	.align	128
        .global         salary_outlier_detection_kernel
        .type           salary_outlier_detection_kernel,@function
        .size           salary_outlier_detection_kernel,(.L_x_82 - salary_outlier_detection_kernel)
        .other          salary_outlier_detection_kernel,@"STO_CUDA_ENTRY STV_DEFAULT"
salary_outlier_detection_kernel:
.text.salary_outlier_detection_kernel:
[----:B------:R-:W-:Y:S01]  /*0000*/  LDC R1, c[0x0][0x37c] ;  /* 0x0000df00ff017b82 */ /* 0x000fe20000000800 */
[----:B------:R-:W0:Y:S07]  /*0010*/  S2R R0, SR_TID.X ;  /* 0x0000000000007919 */ /* 0x000e2e0000002100 */
[----:B------:R-:W0:Y:S01]  /*0020*/  S2UR UR4, SR_CTAID.X ;  /* 0x00000000000479c3 */ /* 0x000e220000002500 */
[----:B------:R-:W1:Y:S07]  /*0030*/  LDCU UR5, c[0x0][0x398] ;  /* 0x00007300ff0577ac */ /* 0x000e6e0008000800 */
[----:B------:R-:W0:Y:S02]  /*0040*/  LDC R7, c[0x0][0x360] ;  /* 0x0000d800ff077b82 */ /* 0x000e240000000800 */
[----:B0-----:R-:W-:-:S05]  /*0050*/  IMAD R7, R7, UR4, R0 ;  /* 0x0000000407077c24 */ /* 0x001fca000f8e0200 */
[----:B-1----:R-:W-:-:S13]  /*0060*/  ISETP.GE.U32.AND P0, PT, R7, UR5, PT ;  /* 0x0000000507007c0c */ /* 0x002fda000bf06070 */
[----:B------:R-:W-:Y:S05]  /*0070*/  @P0 EXIT ;  /* 0x000000000000094d */ /* 0x000fea0003800000 */
[----:B------:R-:W0:Y:S01]  /*0080*/  LDC.64 R2, c[0x0][0x380] ;  /* 0x0000e000ff027b82 */ /* 0x000e220000000a00 */
[----:B------:R-:W1:Y:S07]  /*0090*/  LDCU.64 UR4, c[0x0][0x358] ;  /* 0x00006b00ff0477ac */ /* 0x000e6e0008000a00 */
[----:B------:R-:W2:Y:S08]  /*00a0*/  LDC.64 R8, c[0x0][0x390] ;  /* 0x0000e400ff087b82 */ /* 0x000eb00000000a00 */
[----:B------:R-:W3:Y:S01]  /*00b0*/  LDC.64 R4, c[0x0][0x388] ;  /* 0x0000e200ff047b82 */ /* 0x000ee20000000a00 */
[----:B0-----:R-:W-:-:S06]  /*00c0*/  IMAD.WIDE.U32 R2, R7, 0x4, R2 ;  /* 0x0000000407027825 */ /* 0x001fcc00078e0002 */
[----:B-1----:R-:W4:Y:S01]  /*00d0*/  LDG.E R3, desc[UR4][R2.64] ;  /* 0x0000000402037981 */ /* 0x002f22000c1e1900 */
[----:B--2---:R-:W-:-:S04]  /*00e0*/  FADD R0, R9, -R8 ;  /* 0x8000000809007221 */ /* 0x004fc80000000000 */
[C---:B------:R-:W-:Y:S01]  /*00f0*/  FFMA R6, R0.reuse, 1.5, R9 ;  /* 0x3fc0000000067823 */ /* 0x040fe20000000009 */
[----:B------:R-:W-:Y:S01]  /*0100*/  FFMA R0, R0, -1.5, R8 ;  /* 0xbfc0000000007823 */ /* 0x000fe20000000008 */
[----:B---3--:R-:W-:-:S03]  /*0110*/  IMAD.WIDE.U32 R4, R7, 0x4, R4 ;  /* 0x0000000407047825 */ /* 0x008fc600078e0004 */
[----:B----4-:R-:W-:-:S04]  /*0120*/  FSETP.GT.AND P0, PT, R3, R6, PT ;  /* 0x000000060300720b */ /* 0x010fc80003f04000 */
[----:B------:R-:W-:-:S04]  /*0130*/  FSETP.LT.OR P0, PT, R3, R0, P0 ;  /* 0x000000000300720b */ /* 0x000fc80000701400 */
[----:B------:R-:W-:-:S05]  /*0140*/  SEL R7, RZ, 0x1, !P0 ;  /* 0x00000001ff077807 */ /* 0x000fca0004000000 */
[----:B------:R-:W-:Y:S01]  /*0150*/  STG.E desc[UR4][R4.64], R7 ;  /* 0x0000000704007986 */ /* 0x000fe2000c101904 */
[----:B------:R-:W-:Y:S05]  /*0160*/  EXIT ;  /* 0x000000000000794d */ /* 0x000fea0003800000 */
.L_x_33:
        /* <DEDUP_REMOVED lines=9> */
.L_x_82:


//--------------------- .text.salary_growth_kernel --------------------------
	.section	.text.salary_growth_kernel,"ax",@progbits
	.align	128
        .global         salary_growth_kernel
        .type           salary_growth_kernel,@function
        .size           salary_growth_kernel,(.L_x_77 - salary_growth_kernel)
        .other          salary_growth_kernel,@"STO_CUDA_ENTRY STV_DEFAULT"
salary_growth_kernel:
.text.salary_growth_kernel:
        /* <DEDUP_REMOVED lines=10> */
[----:B------:R-:W2:Y:S01]  /*00a0*/  LDC.64 R6, c[0x0][0x380] ;  /* 0x0000e000ff067b82 */ /* 0x000ea20000000a00 */
[----:B0-----:R-:W-:-:S05]  /*00b0*/  IMAD.WIDE.U32 R4, R2, 0x4, R4 ;  /* 0x0000000402047825 */ /* 0x001fca00078e0004 */
[----:B-1----:R-:W3:Y:S02]  /*00c0*/  LDG.E R3, desc[UR4][R4.64] ;  /* 0x0000000404037981 */ /* 0x002ee4000c1e1900 */
[----:B---3--:R-:W-:-:S13]  /*00d0*/  FSETP.GT.AND P0, PT, R3, RZ, PT ;  /* 0x000000ff0300720b */ /* 0x008fda0003f04000 */
[----:B--2---:R-:W-:Y:S05]  /*00e0*/  @!P0 BRA `(.L_x_34) ;  /* 0x0000000000548947 */ /* 0x004fea0003800000 */
[----:B------:R-:W-:-:S05]  /*00f0*/  IMAD.WIDE.U32 R4, R2, 0x4, R6 ;  /* 0x0000000402047825 */ /* 0x000fca00078e0006 */
[----:B------:R-:W2:Y:S01]  /*0100*/  LDG.E R0, desc[UR4][R4.64] ;  /* 0x0000000404007981 */ /* 0x000ea2000c1e1900 */
[----:B------:R-:W0:Y:S01]  /*0110*/  MUFU.RCP R6, R3 ;  /* 0x0000000300067308 */ /* 0x000e220000001000 */
[----:B------:R-:W-:Y:S01]  /*0120*/  BSSY.RECONVERGENT B0, `(.L_x_35) ;  /* 0x000000c000007945 */ /* 0x000fe20003800200 */
[----:B0-----:R-:W-:-:S04]  /*0130*/  FFMA R7, -R3, R6, 1 ;  /* 0x3f80000003077423 */ /* 0x001fc80000000106 */
[----:B------:R-:W-:Y:S01]  /*0140*/  FFMA R7, R6, R7, R6 ;  /* 0x0000000706077223 */ /* 0x000fe20000000006 */
[----:B--2---:R-:W-:-:S04]  /*0150*/  FADD R0, -R3, R0 ;  /* 0x0000000003007221 */ /* 0x004fc80000000100 */
[----:B------:R-:W0:Y:S01]  /*0160*/  FCHK P0, R0, R3 ;  /* 0x0000000300007302 */ /* 0x000e220000000000 */
[----:B------:R-:W-:-:S04]  /*0170*/  FFMA R6, R0, R7, RZ ;  /* 0x0000000700067223 */ /* 0x000fc800000000ff */
[----:B------:R-:W-:-:S04]  /*0180*/  FFMA R8, -R3, R6, R0 ;  /* 0x0000000603087223 */ /* 0x000fc80000000100 */
[----:B------:R-:W-:Y:S01]  /*0190*/  FFMA R6, R7, R8, R6 ;  /* 0x0000000807067223 */ /* 0x000fe20000000006 */
[----:B0-----:R-:W-:Y:S06]  /*01a0*/  @!P0 BRA `(.L_x_36) ;  /* 0x00000000000c8947 */ /* 0x001fec0003800000 */
[----:B------:R-:W-:-:S07]  /*01b0*/  MOV R4, 0x1d0 ;  /* 0x000001d000047802 */ /* 0x000fce0000000f00 */
[----:B------:R-:W-:Y:S05]  /*01c0*/  CALL.REL.NOINC `($__internal_1_$__cuda_sm3x_div_rn_noftz_f32_slowpath) ;  /* 0x00000000002c7944 */ /* 0x000fea0003c00000 */
[----:B------:R-:W-:-:S07]  /*01d0*/  IMAD.MOV.U32 R6, RZ, RZ, R0 ;  /* 0x000000ffff067224 */ /* 0x000fce00078e0000 */
.L_x_36:
[----:B------:R-:W-:Y:S05]  /*01e0*/  BSYNC.RECONVERGENT B0 ;  /* 0x0000000000007941 */ /* 0x000fea0003800200 */
.L_x_35:
[----:B------:R-:W0:Y:S01]  /*01f0*/  LDC.64 R4, c[0x0][0x390] ;  /* 0x0000e400ff047b82 */ /* 0x000e220000000a00 */
[----:B------:R-:W-:Y:S01]  /*0200*/  FMUL R7, R6, 100 ;  /* 0x42c8000006077820 */ /* 0x000fe20000400000 */
[----:B0-----:R-:W-:-:S05]  /*0210*/  IMAD.WIDE.U32 R2, R2, 0x4, R4 ;  /* 0x0000000402027825 */ /* 0x001fca00078e0004 */
[----:B------:R-:W-:Y:S01]  /*0220*/  STG.E desc[UR4][R2.64], R7 ;  /* 0x0000000702007986 */ /* 0x000fe2000c101904 */
[----:B------:R-:W-:Y:S05]  /*0230*/  EXIT ;  /* 0x000000000000794d */ /* 0x000fea0003800000 */
.L_x_34:
[----:B------:R-:W0:Y:S02]  /*0240*/  LDC.64 R4, c[0x0][0x390] ;  /* 0x0000e400ff047b82 */ /* 0x000e240000000a00 */
[----:B0-----:R-:W-:-:S05]  /*0250*/  IMAD.WIDE.U32 R4, R2, 0x4, R4 ;  /* 0x0000000402047825 */ /* 0x001fca00078e0004 */
[----:B------:R-:W-:Y:S01]  /*0260*/  STG.E desc[UR4][R4.64], RZ ;  /* 0x000000ff04007986 */ /* 0x000fe2000c101904 */
[----:B------:R-:W-:Y:S05]  /*0270*/  EXIT ;  /* 0x000000000000794d */ /* 0x000fea0003800000 */
        .weak           $__internal_1_$__cuda_sm3x_div_rn_noftz_f32_slowpath
        .type           $__internal_1_$__cuda_sm3x_div_rn_noftz_f32_slowpath,@function
        .size           $__internal_1_$__cuda_sm3x_div_rn_noftz_f32_slowpath,(.L_x_77 - $__internal_1_$__cuda_sm3x_div_rn_noftz_f32_slowpath)
$__internal_1_$__cuda_sm3x_div_rn_noftz_f32_slowpath:
[--C-:B------:R-:W-:Y:S01]  /*0280*/  SHF.R.U32.HI R6, RZ, 0x17, R3.reuse ;  /* 0x00000017ff067819 */ /* 0x100fe20000011603 */
[----:B------:R-:W-:Y:S01]  /*0290*/  BSSY.RECONVERGENT B1, `(.L_x_37) ;  /* 0x0000064000017945 */ /* 0x000fe20003800200 */
[--C-:B------:R-:W-:Y:S01]  /*02a0*/  SHF.R.U32.HI R5, RZ, 0x17, R0.reuse ;  /* 0x00000017ff057819 */ /* 0x100fe20000011600 */
[----:B------:R-:W-:Y:S01]  /*02b0*/  IMAD.MOV.U32 R7, RZ, RZ, R0 ;  /* 0x000000ffff077224 */ /* 0x000fe200078e0000 */
[----:B------:R-:W-:Y:S01]  /*02c0*/  LOP3.LUT R6, R6, 0xff, RZ, 0xc0, !PT ;  /* 0x000000ff06067812 */ /* 0x000fe200078ec0ff */
[----:B------:R-:W-:Y:S01]  /*02d0*/  IMAD.MOV.U32 R8, RZ, RZ, R3 ;  /* 0x000000ffff087224 */ /* 0x000fe200078e0003 */
[----:B------:R-:W-:-:S03]  /*02e0*/  LOP3.LUT R5, R5, 0xff, RZ, 0xc0, !PT ;  /* 0x000000ff05057812 */ /* 0x000fc600078ec0ff */
[----:B------:R-:W-:Y:S02]  /*02f0*/  VIADD R11, R6, 0xffffffff ;  /* 0xffffffff060b7836 */ /* 0x000fe40000000000 */
[----:B------:R-:W-:-:S03]  /*0300*/  VIADD R10, R5, 0xffffffff ;  /* 0xffffffff050a7836 */ /* 0x000fc60000000000 */
        /* <DEDUP_REMOVED lines=22> */
[----:B------:R-:W-:Y:S02]  /*0470*/  @P0 IMAD.MOV.U32 R9, RZ, RZ, RZ ;  /* 0x000000ffff090224 */ /* 0x000fe400078e00ff */
[----:B------:R-:W-:Y:S01]  /*0480*/  @!P0 FFMA R7, R0, 1.84467440737095516160e+19, RZ ;  /* 0x5f80000000078823 */ /* 0x000fe200000000ff */
[----:B------:R-:W-:Y:S02]  /*0490*/  @!P0 IMAD.MOV.U32 R9, RZ, RZ, -0x40 ;  /* 0xffffffc0ff098424 */ /* 0x000fe400078e00ff */
[----:B------:R-:W-:Y:S02]  /*04a0*/  @!P1 FFMA R8, R3, 1.84467440737095516160e+19, RZ ;  /* 0x5f80000003089823 */ /* 0x000fe400000000ff */
[----:B------:R-:W-:-:S07]  /*04b0*/  @!P1 VIADD R9, R9, 0x40 ;  /* 0x0000004009099836 */ /* 0x000fce0000000000 */
.L_x_38:
[----:B------:R-:W-:Y:S01]  /*04c0*/  LEA R3, R6, 0xc0800000, 0x17 ;  /* 0xc080000006037811 */ /* 0x000fe200078eb8ff */
[----:B------:R-:W-:Y:S01]  /*04d0*/  VIADD R5, R5, 0xffffff81 ;  /* 0xffffff8105057836 */ /* 0x000fe20000000000 */
[----:B------:R-:W-:Y:S03]  /*04e0*/  BSSY.RECONVERGENT B2, `(.L_x_43) ;  /* 0x0000035000027945 */ /* 0x000fe60003800200 */
[----:B------:R-:W-:Y:S01]  /*04f0*/  IMAD.IADD R3, R8, 0x1, -R3 ;  /* 0x0000000108037824 */ /* 0x000fe200078e0a03 */
[C---:B------:R-:W-:Y:S01]  /*0500*/  IADD3 R6, PT, PT, R5.reuse, 0x7f, -R6 ;  /* 0x0000007f05067810 */ /* 0x040fe20007ffe806 */
[----:B------:R-:W-:Y:S02]  /*0510*/  IMAD R0, R5, -0x800000, R7 ;  /* 0xff80000005007824 */ /* 0x000fe400078e0207 */
[----:B------:R-:W0:Y:S01]  /*0520*/  MUFU.RCP R8, R3 ;  /* 0x0000000300087308 */ /* 0x000e220000001000 */
[----:B------:R-:W-:Y:S01]  /*0530*/  FADD.FTZ R11, -R3, -RZ ;  /* 0x800000ff030b7221 */ /* 0x000fe20000010100 */
[----:B------:R-:W-:-:S03]  /*0540*/  IMAD.IADD R6, R6, 0x1, R9 ;  /* 0x0000000106067824 */ /* 0x000fc600078e0209 */
[----:B0-----:R-:W-:-:S04]  /*0550*/  FFMA R13, R8, R11, 1 ;  /* 0x3f800000080d7423 */ /* 0x001fc8000000000b */
        /* <DEDUP_REMOVED lines=8> */
[----:B------:R-:W-:-:S04]  /*05e0*/  IMAD.IADD R9, R3, 0x1, R6 ;  /* 0x0000000103097824 */ /* 0x000fc800078e0206 */
[----:B------:R-:W-:-:S05]  /*05f0*/  VIADD R3, R9, 0xffffffff ;  /* 0xffffffff09037836 */ /* 0x000fca0000000000 */
        /* <DEDUP_REMOVED lines=27> */
[----:B------:R-:W-:-:S05]  /*07b0*/  LOP3.LUT R3, R3, R6, RZ, 0xc0, !PT ;  /* 0x0000000603037212 */ /* 0x000fca00078ec0ff */
[----:B------:R-:W-:-:S05]  /*07c0*/  IMAD.IADD R3, R8, 0x1, R3 ;  /* 0x0000000108037824 */ /* 0x000fca00078e0203 */
[----:B------:R-:W-:Y:S01]  /*07d0*/  LOP3.LUT R0, R3, R0, RZ, 0xfc, !PT ;  /* 0x0000000003007212 */ /* 0x000fe200078efcff */
[----:B------:R-:W-:Y:S06]  /*07e0*/  BRA `(.L_x_46) ;  /* 0x0000000000107947 */ /* 0x000fec0003800000 */
.L_x_45:
[----:B------:R-:W-:-:S04]  /*07f0*/  LOP3.LUT R0, R0, 0x80000000, RZ, 0xc0, !PT ;  /* 0x8000000000007812 */ /* 0x000fc800078ec0ff */
[----:B------:R-:W-:Y:S01]  /*0800*/  LOP3.LUT R0, R0, 0x7f800000, RZ, 0xfc, !PT ;  /* 0x7f80000000007812 */ /* 0x000fe200078efcff */
[----:B------:R-:W-:Y:S06]  /*0810*/  BRA `(.L_x_46) ;  /* 0x0000000000047947 */ /* 0x000fec0003800000 */
.L_x_44:
[----:B------:R-:W-:-:S07]  /*0820*/  IMAD R0, R6, 0x800000, R0 ;  /* 0x0080000006007824 */ /* 0x000fce00078e0200 */
.L_x_46:
[----:B------:R-:W-:Y:S05]  /*0830*/  BSYNC.RECONVERGENT B2 ;  /* 0x0000000000027941 */ /* 0x000fea0003800200 */
.L_x_43:
[----:B------:R-:W-:Y:S05]  /*0840*/  BRA `(.L_x_47) ;  /* 0x0000000000207947 */ /* 0x000fea0003800000 */
.L_x_42:
[----:B------:R-:W-:-:S04]  /*0850*/  LOP3.LUT R0, R8, 0x80000000, R7, 0x48, !PT ;  /* 0x8000000008007812 */ /* 0x000fc800078e4807 */
[----:B------:R-:W-:Y:S01]  /*0860*/  LOP3.LUT R0, R0, 0x7f800000, RZ, 0xfc, !PT ;  /* 0x7f80000000007812 */ /* 0x000fe200078efcff */
[----:B------:R-:W-:Y:S06]  /*0870*/  BRA `(.L_x_47) ;  /* 0x0000000000147947 */ /* 0x000fec0003800000 */
.L_x_41:
[----:B------:R-:W-:Y:S01]  /*0880*/  LOP3.LUT R0, R8, 0x80000000, R7, 0x48, !PT ;  /* 0x8000000008007812 */ /* 0x000fe200078e4807 */
[----:B------:R-:W-:Y:S06]  /*0890*/  BRA `(.L_x_47) ;  /* 0x00000000000c7947 */ /* 0x000fec0003800000 */
.L_x_40:
[----:B------:R-:W0:Y:S01]  /*08a0*/  MUFU.RSQ R0, -QNAN ;  /* 0xffc0000000007908 */ /* 0x000e220000001400 */
[----:B------:R-:W-:Y:S05]  /*08b0*/  BRA `(.L_x_47) ;  /* 0x0000000000047947 */ /* 0x000fea0003800000 */
.L_x_39:
[----:B------:R-:W-:-:S07]  /*08c0*/  FADD.FTZ R0, R0, R3 ;  /* 0x0000000300007221 */ /* 0x000fce0000010000 */
.L_x_47:
[----:B------:R-:W-:Y:S05]  /*08d0*/  BSYNC.RECONVERGENT B1 ;  /* 0x0000000000017941 */ /* 0x000fea0003800200 */
.L_x_37:
[----:B------:R-:W-:-:S04]  /*08e0*/  IMAD.MOV.U32 R5, RZ, RZ, 0x0 ;  /* 0x00000000ff057424 */ /* 0x000fc800078e00ff */
[----:B0-----:R-:W-:Y:S05]  /*08f0*/  RET.REL.NODEC R4 `(salary_growth_kernel) ;  /* 0xfffffff404c07950 */ /* 0x001fea0003c3ffff */
.L_x_48:
        /* <DEDUP_REMOVED lines=16> */
.L_x_77:


//--------------------- .text.dept_salary_aggregate_kernel --------------------------
	.section	.text.dept_salary_aggregate_kernel,"ax",@progbits
	.align	128
        .global         dept_salary_aggregate_kernel
        .type           dept_salary_aggregate_kernel,@function
        .size           dept_salary_aggregate_kernel,(.L_x_84 - dept_salary_aggregate_kernel)
        .other          dept_salary_aggregate_kernel,@"STO_CUDA_ENTRY STV_DEFAULT"
dept_salary_aggregate_kernel:
.text.dept_salary_aggregate_kernel:
        /* <DEDUP_REMOVED lines=9> */
[----:B------:R-:W1:Y:S01]  /*0090*/  LDCU.64 UR4, c[0x0][0x358] ;  /* 0x00006b00ff0477ac */ /* 0x000e620008000a00 */
[----:B------:R-:W2:Y:S01]  /*00a0*/  LDCU UR6, c[0x0][0x3a4] ;  /* 0x00007480ff0677ac */ /* 0x000ea20008000800 */
[----:B0-----:R-:W-:-:S05]  /*00b0*/  IMAD.WIDE.U32 R2, R7, 0x4, R2 ;  /* 0x0000000407027825 */ /* 0x001fca00078e0002 */
[----:B-1----:R-:W2:Y:S02]  /*00c0*/  LDG.E R9, desc[UR4][R2.64] ;  /* 0x0000000402097981 */ /* 0x002ea4000c1e1900 */
[----:B--2---:R-:W-:-:S04]  /*00d0*/  ISETP.GE.AND P0, PT, R9, UR6, PT ;  /* 0x0000000609007c0c */ /* 0x004fc8000bf06270 */
[----:B------:R-:W-:-:S13]  /*00e0*/  ISETP.LT.OR P0, PT, R9, RZ, P0 ;  /* 0x000000ff0900720c */ /* 0x000fda0000701670 */
[----:B------:R-:W-:Y:S05]  /*00f0*/  @P0 EXIT ;  /* 0x000000000000094d */ /* 0x000fea0003800000 */
[----:B------:R-:W0:Y:S08]  /*0100*/  LDC.64 R4, c[0x0][0x380] ;  /* 0x0000e000ff047b82 */ /* 0x000e300000000a00 */
[----:B------:R-:W1:Y:S01]  /*0110*/  LDC.64 R2, c[0x0][0x390] ;  /* 0x0000e400ff027b82 */ /* 0x000e620000000a00 */
[----:B0-----:R-:W-:-:S07]  /*0120*/  IMAD.WIDE.U32 R4, R7, 0x4, R4 ;  /* 0x0000000407047825 */ /* 0x001fce00078e0004 */
[----:B------:R-:W0:Y:S01]  /*0130*/  LDC.64 R6, c[0x0][0x398] ;  /* 0x0000e600ff067b82 */ /* 0x000e220000000a00 */
[----:B------:R-:W2:Y:S01]  /*0140*/  LDG.E R5, desc[UR4][R4.64] ;  /* 0x0000000404057981 */ /* 0x000ea2000c1e1900 */
[----:B-1----:R-:W-:-:S04]  /*0150*/  IMAD.WIDE.U32 R2, R9, 0x4, R2 ;  /* 0x0000000409027825 */ /* 0x002fc800078e0002 */
[----:B0-----:R-:W-:-:S04]  /*0160*/  IMAD.WIDE.U32 R6, R9, 0x4, R6 ;  /* 0x0000000409067825 */ /* 0x001fc800078e0006 */
[----:B------:R-:W-:Y:S01]  /*0170*/  HFMA2 R9, -RZ, RZ, 0, 5.9604644775390625e-08 ;  /* 0x00000001ff097431 */ /* 0x000fe200000001ff */
[----:B--2---:R-:W-:Y:S04]  /*0180*/  REDG.E.ADD.F32.FTZ.RN.STRONG.GPU desc[UR4][R2.64], R5 ;  /* 0x00000005020079a6 */ /* 0x004fe8000c12f304 */
[----:B------:R-:W-:Y:S01]  /*0190*/  REDG.E.ADD.STRONG.GPU desc[UR4][R6.64], R9 ;  /* 0x000000090600798e */ /* 0x000fe2000c12e104 */
[----:B------:R-:W-:Y:S05]  /*01a0*/  EXIT ;  /* 0x000000000000794d */ /* 0x000fea0003800000 */
.L_x_49:
        /* <DEDUP_REMOVED lines=13> */
.L_x_84:


//--------------------- .text.salary_histogram_kernel --------------------------
	.section	.text.salary_histogram_kernel,"ax",@progbits
	.align	128
        .global         salary_histogram_kernel
        .type           salary_histogram_kernel,@function
        .size           salary_histogram_kernel,(.L_x_78 - salary_histogram_kernel)
        .other          salary_histogram_kernel,@"STO_CUDA_ENTRY STV_DEFAULT"
salary_histogram_kernel:
.text.salary_histogram_kernel:
        /* <DEDUP_REMOVED lines=11> */
[----:B0-----:R-:W-:-:S06]  /*00b0*/  IMAD.WIDE.U32 R2, R5, 0x4, R2 ;  /* 0x0000000405027825 */ /* 0x001fcc00078e0002 */
[----:B-1----:R-:W3:Y:S01]  /*00c0*/  LDG.E R3, desc[UR6][R2.64] ;  /* 0x0000000602037981 */ /* 0x002ee2000c1e1900 */
[----:B------:R-:W-:Y:S01]  /*00d0*/  BSSY.RECONVERGENT B0, `(.L_x_50) ;  /* 0x000000e000007945 */ /* 0x000fe20003800200 */
[----:B--2---:R-:W-:-:S04]  /*00e0*/  FADD R5, R7, -R6 ;  /* 0x8000000607057221 */ /* 0x004fc80000000000 */
[----:B------:R-:W0:Y:S02]  /*00f0*/  MUFU.RCP R4, R5 ;  /* 0x0000000500047308 */ /* 0x000e240000001000 */
[----:B0-----:R-:W-:-:S04]  /*0100*/  FFMA R7, -R5, R4, 1 ;  /* 0x3f80000005077423 */ /* 0x001fc80000000104 */
[----:B------:R-:W-:Y:S01]  /*0110*/  FFMA R7, R4, R7, R4 ;  /* 0x0000000704077223 */ /* 0x000fe20000000004 */
[----:B---3--:R-:W-:-:S04]  /*0120*/  FADD R0, R3, -R6 ;  /* 0x8000000603007221 */ /* 0x008fc80000000000 */
[----:B------:R-:W0:Y:S01]  /*0130*/  FCHK P0, R0, R5 ;  /* 0x0000000500007302 */ /* 0x000e220000000000 */
[----:B------:R-:W-:-:S04]  /*0140*/  FFMA R4, R0, R7, RZ ;  /* 0x0000000700047223 */ /* 0x000fc800000000ff */
[----:B------:R-:W-:-:S04]  /*0150*/  FFMA R6, -R5, R4, R0 ;  /* 0x0000000405067223 */ /* 0x000fc80000000100 */
[----:B------:R-:W-:Y:S01]  /*0160*/  FFMA R4, R7, R6, R4 ;  /* 0x0000000607047223 */ /* 0x000fe20000000004 */
[----:B0-----:R-:W-:Y:S06]  /*0170*/  @!P0 BRA `(.L_x_51) ;  /* 0x00000000000c8947 */ /* 0x001fec0003800000 */
[----:B------:R-:W-:-:S07]  /*0180*/  MOV R2, 0x1a0 ;  /* 0x000001a000027802 */ /* 0x000fce0000000f00 */
[----:B------:R-:W-:Y:S05]  /*0190*/  CALL.REL.NOINC `($__internal_2_$__cuda_sm3x_div_rn_noftz_f32_slowpath) ;  /* 0x00000000003c7944 */ /* 0x000fea0003c00000 */
[----:B------:R-:W-:-:S07]  /*01a0*/  IMAD.MOV.U32 R4, RZ, RZ, R7 ;  /* 0x000000ffff047224 */ /* 0x000fce00078e0007 */
.L_x_51:
[----:B------:R-:W-:Y:S05]  /*01b0*/  BSYNC.RECONVERGENT B0 ;  /* 0x0000000000007941 */ /* 0x000fea0003800200 */
.L_x_50:
[----:B------:R-:W0:Y:S02]  /*01c0*/  LDCU UR5, c[0x0][0x398] ;  /* 0x00007300ff0577ac */ /* 0x000e240008000800 */
[----:B0-----:R-:W-:-:S06]  /*01d0*/  UIADD3 UR4, UPT, UPT, UR5, -0x1, URZ ;  /* 0xffffffff05047890 */ /* 0x001fcc000fffe0ff */
[----:B------:R-:W-:-:S05]  /*01e0*/  I2FP.F32.S32 R3, UR4 ;  /* 0x0000000400037c45 */ /* 0x000fca0008201400 */
[----:B------:R-:W-:-:S04]  /*01f0*/  FMUL R3, R3, R4 ;  /* 0x0000000403037220 */ /* 0x000fc80000400000 */
[----:B------:R-:W0:Y:S02]  /*0200*/  F2I.TRUNC.NTZ R7, R3 ;  /* 0x0000000300077305 */ /* 0x000e24000020f100 */
[----:B0-----:R-:W-:-:S04]  /*0210*/  ISETP.GE.AND P0, PT, R7, UR5, PT ;  /* 0x0000000507007c0c */ /* 0x001fc8000bf06270 */
[----:B------:R-:W-:-:S13]  /*0220*/  ISETP.LT.OR P0, PT, R7, RZ, P0 ;  /* 0x000000ff0700720c */ /* 0x000fda0000701670 */
[----:B------:R-:W-:Y:S05]  /*0230*/  @P0 EXIT ;  /* 0x000000000000094d */ /* 0x000fea0003800000 */
[----:B------:R-:W0:Y:S01]  /*0240*/  LDC.64 R2, c[0x0][0x388] ;  /* 0x0000e200ff027b82 */ /* 0x000e220000000a00 */
[----:B------:R-:W-:Y:S02]  /*0250*/  IMAD.MOV.U32 R5, RZ, RZ, 0x1 ;  /* 0x00000001ff057424 */ /* 0x000fe400078e00ff */
[----:B0-----:R-:W-:-:S05]  /*0260*/  IMAD.WIDE.U32 R2, R7, 0x4, R2 ;  /* 0x0000000407027825 */ /* 0x001fca00078e0002 */
[----:B------:R-:W-:Y:S01]  /*0270*/  REDG.E.ADD.STRONG.GPU desc[UR6][R2.64], R5 ;  /* 0x000000050200798e */ /* 0x000fe2000c12e106 */
[----:B------:R-:W-:Y:S05]  /*0280*/  EXIT ;  /* 0x000000000000794d */ /* 0x000fea0003800000 */
        .weak           $__internal_2_$__cuda_sm3x_div_rn_noftz_f32_slowpath
        .type           $__internal_2_$__cuda_sm3x_div_rn_noftz_f32_slowpath,@function
        .size           $__internal_2_$__cuda_sm3x_div_rn_noftz_f32_slowpath,(.L_x_78 - $__internal_2_$__cuda_sm3x_div_rn_noftz_f32_slowpath)
$__internal_2_$__cuda_sm3x_div_rn_noftz_f32_slowpath:
[----:B------:R-:W-:Y:S01]  /*0290*/  SHF.R.U32.HI R4, RZ, 0x17, R5 ;  /* 0x00000017ff047819 */ /* 0x000fe20000011605 */
[----:B------:R-:W-:Y:S01]  /*02a0*/  BSSY.RECONVERGENT B1, `(.L_x_52) ;  /* 0x0000064000017945 */ /* 0x000fe20003800200 */
[--C-:B------:R-:W-:Y:S01]  /*02b0*/  SHF.R.U32.HI R3, RZ, 0x17, R0.reuse ;  /* 0x00000017ff037819 */ /* 0x100fe20000011600 */
[----:B------:R-:W-:Y:S01]  /*02c0*/  IMAD.MOV.U32 R7, RZ, RZ, R0 ;  /* 0x000000ffff077224 */ /* 0x000fe200078e0000 */
[----:B------:R-:W-:Y:S02]  /*02d0*/  LOP3.LUT R6, R4, 0xff, RZ, 0xc0, !PT ;  /* 0x000000ff04067812 */ /* 0x000fe400078ec0ff */
[----:B------:R-:W-:-:S03]  /*02e0*/  LOP3.LUT R4, R3, 0xff, RZ, 0xc0, !PT ;  /* 0x000000ff03047812 */ /* 0x000fc600078ec0ff */
[----:B------:R-:W-:Y:S02]  /*02f0*/  VIADD R10, R6, 0xffffffff ;  /* 0xffffffff060a7836 */ /* 0x000fe40000000000 */
[----:B------:R-:W-:-:S03]  /*0300*/  VIADD R9, R4, 0xffffffff ;  /* 0xffffffff04097836 */ /* 0x000fc60000000000 */
[----:B------:R-:W-:-:S04]  /*0310*/  ISETP.GT.U32.AND P0, PT, R10, 0xfd, PT ;  /* 0x000000fd0a00780c */ /* 0x000fc80003f04070 */
[----:B------:R-:W-:-:S13]  /*0320*/  ISETP.GT.U32.OR P0, PT, R9, 0xfd, P0 ;  /* 0x000000fd0900780c */ /* 0x000fda0000704470 */
[----:B------:R-:W-:Y:S01]  /*0330*/  @!P0 IMAD.MOV.U32 R8, RZ, RZ, RZ ;  /* 0x000000ffff088224 */ /* 0x000fe200078e00ff */
[----:B------:R-:W-:Y:S06]  /*0340*/  @!P0 BRA `(.L_x_53) ;  /* 0x0000000000608947 */ /* 0x000fec0003800000 */
[----:B------:R-:W-:Y:S01]  /*0350*/  FSETP.GTU.FTZ.AND P0, PT, |R0|, +INF , PT ;  /* 0x7f8000000000780b */ /* 0x000fe20003f1c200 */
[----:B------:R-:W-:Y:S01]  /*0360*/  IMAD.MOV.U32 R3, RZ, RZ, R5 ;  /* 0x000000ffff037224 */ /* 0x000fe200078e0005 */
        /* <DEDUP_REMOVED lines=22> */
.L_x_53:
[----:B------:R-:W-:Y:S01]  /*04d0*/  LEA R0, R6, 0xc0800000, 0x17 ;  /* 0xc080000006007811 */ /* 0x000fe200078eb8ff */
[----:B------:R-:W-:Y:S01]  /*04e0*/  VIADD R4, R4, 0xffffff81 ;  /* 0xffffff8104047836 */ /* 0x000fe20000000000 */
[----:B------:R-:W-:Y:S03]  /*04f0*/  BSSY.RECONVERGENT B2, `(.L_x_58) ;  /* 0x0000035000027945 */ /* 0x000fe60003800200 */
[----:B------:R-:W-:Y:S02]  /*0500*/  IMAD.IADD R5, R5, 0x1, -R0 ;  /* 0x0000000105057824 */ /* 0x000fe400078e0a00 */
[----:B------:R-:W-:Y:S02]  /*0510*/  IMAD R0, R4, -0x800000, R7 ;  /* 0xff80000004007824 */ /* 0x000fe400078e0207 */
[----:B------:R-:W0:Y:S01]  /*0520*/  MUFU.RCP R3, R5 ;  /* 0x0000000500037308 */ /* 0x000e220000001000 */
[----:B------:R-:W-:-:S04]  /*0530*/  FADD.FTZ R9, -R5, -RZ ;  /* 0x800000ff05097221 */ /* 0x000fc80000010100 */
[----:B0-----:R-:W-:-:S04]  /*0540*/  FFMA R10, R3, R9, 1 ;  /* 0x3f800000030a7423 */ /* 0x001fc80000000009 */
[----:B------:R-:W-:-:S04]  /*0550*/  FFMA R12, R3, R10, R3 ;  /* 0x0000000a030c7223 */ /* 0x000fc80000000003 */
[----:B------:R-:W-:-:S04]  /*0560*/  FFMA R3, R0, R12, RZ ;  /* 0x0000000c00037223 */ /* 0x000fc800000000ff */
[----:B------:R-:W-:-:S04]  /*0570*/  FFMA R10, R9, R3, R0 ;  /* 0x00000003090a7223 */ /* 0x000fc80000000000 */
[----:B------:R-:W-:Y:S01]  /*0580*/  FFMA R11, R12, R10, R3 ;  /* 0x0000000a0c0b7223 */ /* 0x000fe20000000003 */
[----:B------:R-:W-:-:S03]  /*0590*/  IADD3 R3, PT, PT, R4, 0x7f, -R6 ;  /* 0x0000007f04037810 */ /* 0x000fc60007ffe806 */
[----:B------:R-:W-:Y:S02]  /*05a0*/  FFMA R10, R9, R11, R0 ;  /* 0x0000000b090a7223 */ /* 0x000fe40000000000 */
[----:B------:R-:W-:Y:S02]  /*05b0*/  IMAD.IADD R3, R3, 0x1, R8 ;  /* 0x0000000103037824 */ /* 0x000fe400078e0208 */
        /* <DEDUP_REMOVED lines=14> */
[-CC-:B------:R-:W-:Y:S01]  /*06a0*/  FFMA.RZ R0, R12, R10.reuse, R11.reuse ;  /* 0x0000000a0c007223 */ /* 0x180fe2000000c00b */
[----:B------:R-:W-:Y:S02]  /*06b0*/  VIADD R5, R6, 0x20 ;  /* 0x0000002006057836 */ /* 0x000fe40000000000 */
[-CC-:B------:R-:W-:Y:S01]  /*06c0*/  FFMA.RM R3, R12, R10.reuse, R11.reuse ;  /* 0x0000000a0c037223 */ /* 0x180fe2000000400b */
[----:B------:R-:W-:Y:S02]  /*06d0*/  ISETP.NE.AND P2, PT, R6, RZ, PT ;  /* 0x000000ff0600720c */ /* 0x000fe40003f45270 */
[----:B------:R-:W-:Y:S01]  /*06e0*/  LOP3.LUT R4, R0, 0x7fffff, RZ, 0xc0, !PT ;  /* 0x007fffff00047812 */ /* 0x000fe200078ec0ff */
[----:B------:R-:W-:Y:S01]  /*06f0*/  FFMA.RP R0, R12, R10, R11 ;  /* 0x0000000a0c007223 */ /* 0x000fe2000000800b */
[----:B------:R-:W-:Y:S01]  /*0700*/  ISETP.NE.AND P1, PT, R6, RZ, PT ;  /* 0x000000ff0600720c */ /* 0x000fe20003f25270 */
[----:B------:R-:W-:Y:S01]  /*0710*/  IMAD.MOV R6, RZ, RZ, -R6 ;  /* 0x000000ffff067224 */ /* 0x000fe200078e0a06 */
[----:B------:R-:W-:-:S02]  /*0720*/  LOP3.LUT R4, R4, 0x800000, RZ, 0xfc, !PT ;  /* 0x0080000004047812 */ /* 0x000fc400078efcff */
[----:B------:R-:W-:Y:S02]  /*0730*/  FSETP.NEU.FTZ.AND P0, PT, R0, R3, PT ;  /* 0x000000030000720b */ /* 0x000fe40003f1d000 */
[----:B------:R-:W-:Y:S02]  /*0740*/  SHF.L.U32 R5, R4, R5, RZ ;  /* 0x0000000504057219 */ /* 0x000fe400000006ff */
[----:B------:R-:W-:Y:S02]  /*0750*/  SEL R3, R6, RZ, P2 ;  /* 0x000000ff06037207 */ /* 0x000fe40001000000 */
[----:B------:R-:W-:Y:S02]  /*0760*/  ISETP.NE.AND P1, PT, R5, RZ, P1 ;  /* 0x000000ff0500720c */ /* 0x000fe40000f25270 */
[----:B------:R-:W-:Y:S02]  /*0770*/  SHF.R.U32.HI R3, RZ, R3, R4 ;  /* 0x00000003ff037219 */ /* 0x000fe40000011604 */
[----:B------:R-:W-:-:S02]  /*0780*/  PLOP3.LUT P0, PT, P0, P1, PT, 0xf8, 0x8f ;  /* 0x00000000008f781c */ /* 0x000fc40000703f70 */
[----:B------:R-:W-:Y:S02]  /*0790*/  SHF.R.U32.HI R5, RZ, 0x1, R3 ;  /* 0x00000001ff057819 */ /* 0x000fe40000011603 */
[----:B------:R-:W-:-:S04]  /*07a0*/  SEL R0, RZ, 0x1, !P0 ;  /* 0x00000001ff007807 */ /* 0x000fc80004000000 */
[----:B------:R-:W-:-:S04]  /*07b0*/  LOP3.LUT R0, R0, 0x1, R5, 0xf8, !PT ;  /* 0x0000000100007812 */ /* 0x000fc800078ef805 */
[----:B------:R-:W-:-:S05]  /*07c0*/  LOP3.LUT R0, R0, R3, RZ, 0xc0, !PT ;  /* 0x0000000300007212 */ /* 0x000fca00078ec0ff */
[----:B------:R-:W-:-:S05]  /*07d0*/  IMAD.IADD R0, R5, 0x1, R0 ;  /* 0x0000000105007824 */ /* 0x000fca00078e0200 */
[----:B------:R-:W-:Y:S01]  /*07e0*/  LOP3.LUT R7, R0, R7, RZ, 0xfc, !PT ;  /* 0x0000000700077212 */ /* 0x000fe200078efcff */
[----:B------:R-:W-:Y:S06]  /*07f0*/  BRA `(.L_x_61) ;  /* 0x0000000000107947 */ /* 0x000fec0003800000 */
.L_x_60:
[----:B------:R-:W-:-:S04]  /*0800*/  LOP3.LUT R7, R7, 0x80000000, RZ, 0xc0, !PT ;  /* 0x8000000007077812 */ /* 0x000fc800078ec0ff */
[----:B------:R-:W-:Y:S01]  /*0810*/  LOP3.LUT R7, R7, 0x7f800000, RZ, 0xfc, !PT ;  /* 0x7f80000007077812 */ /* 0x000fe200078efcff */
[----:B------:R-:W-:Y:S06]  /*0820*/  BRA `(.L_x_61) ;  /* 0x0000000000047947 */ /* 0x000fec0003800000 */
.L_x_59:
[----:B------:R-:W-:-:S07]  /*0830*/  IMAD R7, R3, 0x800000, R7 ;  /* 0x0080000003077824 */ /* 0x000fce00078e0207 */
.L_x_61:
[----:B------:R-:W-:Y:S05]  /*0840*/  BSYNC.RECONVERGENT B2 ;  /* 0x0000000000027941 */ /* 0x000fea0003800200 */
.L_x_58:
[----:B------:R-:W-:Y:S05]  /*0850*/  BRA `(.L_x_62) ;  /* 0x0000000000207947 */ /* 0x000fea0003800000 */
.L_x_57:
[----:B------:R-:W-:-:S04]  /*0860*/  LOP3.LUT R7, R5, 0x80000000, R7, 0x48, !PT ;  /* 0x8000000005077812 */ /* 0x000fc800078e4807 */
[----:B------:R-:W-:Y:S01]  /*0870*/  LOP3.LUT R7, R7, 0x7f800000, RZ, 0xfc, !PT ;  /* 0x7f80000007077812 */ /* 0x000fe200078efcff */
[----:B------:R-:W-:Y:S06]  /*0880*/  BRA `(.L_x_62) ;  /* 0x0000000000147947 */ /* 0x000fec0003800000 */
.L_x_56:
[----:B------:R-:W-:Y:S01]  /*0890*/  LOP3.LUT R7, R5, 0x80000000, R7, 0x48, !PT ;  /* 0x8000000005077812 */ /* 0x000fe200078e4807 */
[----:B------:R-:W-:Y:S06]  /*08a0*/  BRA `(.L_x_62) ;  /* 0x00000000000c7947 */ /* 0x000fec0003800000 */
.L_x_55:
[----:B------:R-:W0:Y:S01]  /*08b0*/  MUFU.RSQ R7, -QNAN ;  /* 0xffc0000000077908 */ /* 0x000e220000001400 */
[----:B------:R-:W-:Y:S05]  /*08c0*/  BRA `(.L_x_62) ;  /* 0x0000000000047947 */ /* 0x000fea0003800000 */
.L_x_54:
[----:B------:R-:W-:-:S07]  /*08d0*/  FADD.FTZ R7, R0, R3 ;  /* 0x0000000300077221 */ /* 0x000fce0000010000 */
.L_x_62:
[----:B------:R-:W-:Y:S05]  /*08e0*/  BSYNC.RECONVERGENT B1 ;  /* 0x0000000000017941 */ /* 0x000fea0003800200 */
.L_x_52:
[----:B------:R-:W-:-:S04]  /*08f0*/  IMAD.MOV.U32 R3, RZ, RZ, 0x0 ;  /* 0x00000000ff037424 */ /* 0x000fc800078e00ff */
[----:B0-----:R-:W-:Y:S05]  /*0900*/  RET.REL.NODEC R2 `(salary_histogram_kernel) ;  /* 0xfffffff402bc7950 */ /* 0x001fea0003c3ffff */
.L_x_63:
        /* <DEDUP_REMOVED lines=15> */
.L_x_78:


//--------------------- .text.salary_variance_kernel --------------------------
	.section	.text.salary_variance_kernel,"ax",@progbits
	.align	128
        .global         salary_variance_kernel
        .type           salary_variance_kernel,@function
        .size           salary_variance_kernel,(.L_x_86 - salary_variance_kernel)
        .other          salary_variance_kernel,@"STO_CUDA_ENTRY STV_DEFAULT"
salary_variance_kernel:
.text.salary_variance_kernel:
[----:B------:R-:W-:Y:S01]  /*0000*/  LDC R1, c[0x0][0x37c] ;  /* 0x0000df00ff017b82 */ /* 0x000fe20000000800 */
[----:B------:R-:W0:Y:S07]  /*0010*/  S2R R7, SR_TID.X ;  /* 0x0000000000077919 */ /* 0x000e2e0000002100 */
[----:B------:R-:W0:Y:S01]  /*0020*/  S2UR UR4, SR_CTAID.X ;  /* 0x00000000000479c3 */ /* 0x000e220000002500 */
[----:B------:R-:W1:Y:S01]  /*0030*/  LDCU UR5, c[0x0][0x398] ;  /* 0x00007300ff0577ac */ /* 0x000e620008000800 */
[----:B------:R-:W2:Y:S06]  /*0040*/  LDCU.64 UR6, c[0x0][0x358] ;  /* 0x00006b00ff0677ac */ /* 0x000eac0008000a00 */
[----:B------:R-:W0:Y:S02]  /*0050*/  LDC R0, c[0x0][0x360] ;  /* 0x0000d800ff007b82 */ /* 0x000e240000000800 */
[----:B0-----:R-:W-:-:S05]  /*0060*/  IMAD R5, R0, UR4, R7 ;  /* 0x0000000400057c24 */ /* 0x001fca000f8e0207 */
[----:B-1----:R-:W-:-:S13]  /*0070*/  ISETP.GE.U32.AND P0, PT, R5, UR5, PT ;  /* 0x0000000505007c0c */ /* 0x002fda000bf06070 */
[----:B------:R-:W0:Y:S02]  /*0080*/  @!P0 LDC.64 R2, c[0x0][0x380] ;  /* 0x0000e000ff028b82 */ /* 0x000e240000000a00 */
[----:B0-----:R-:W-:-:S06]  /*0090*/  @!P0 IMAD.WIDE.U32 R2, R5, 0x4, R2 ;  /* 0x0000000405028825 */ /* 0x001fcc00078e0002 */
[----:B------:R-:W0:Y:S01]  /*00a0*/  S2UR UR5, SR_CgaCtaId ;  /* 0x00000000000579c3 */ /* 0x000e220000008800 */
[----:B--2---:R-:W2:Y:S01]  /*00b0*/  @!P0 LDG.E R2, desc[UR6][R2.64] ;  /* 0x0000000602028981 */ /* 0x004ea2000c1e1900 */
[----:B------:R-:W-:Y:S01]  /*00c0*/  UMOV UR4, 0x400 ;  /* 0x0000040000047882 */ /* 0x000fe20000000000 */
[----:B------:R-:W-:-:S05]  /*00d0*/  ISETP.GE.U32.AND P1, PT, R0, 0x2, PT ;  /* 0x000000020000780c */ /* 0x000fca0003f26070 */
[----:B------:R-:W2:Y:S01]  /*00e0*/  @!P0 LDC R5, c[0x0][0x388] ;  /* 0x0000e200ff058b82 */ /* 0x000ea20000000800 */
[----:B------:R-:W-:Y:S01]  /*00f0*/  IMAD.MOV.U32 R4, RZ, RZ, RZ ;  /* 0x000000ffff047224 */ /* 0x000fe200078e00ff */
[----:B0-----:R-:W-:Y:S01]  /*0100*/  ULEA UR4, UR5, UR4, 0x18 ;  /* 0x0000000405047291 */ /* 0x001fe2000f8ec0ff */
[----:B--2---:R-:W-:-:S05]  /*0110*/  @!P0 FADD R4, R2, -R5 ;  /* 0x8000000502048221 */ /* 0x004fca0000000000 */
[C---:B------:R-:W-:Y:S02]  /*0120*/  LEA R5, R7.reuse, UR4, 0x2 ;  /* 0x0000000407057c11 */ /* 0x040fe4000f8e10ff */
[----:B------:R-:W-:Y:S01]  /*0130*/  ISETP.NE.AND P0, PT, R7, RZ, PT ;  /* 0x000000ff0700720c */ /* 0x000fe20003f05270 */
[----:B------:R-:W-:-:S05]  /*0140*/  FMUL R4, R4, R4 ;  /* 0x0000000404047220 */ /* 0x000fca0000400000 */
[----:B------:R0:W-:Y:S01]  /*0150*/  STS [R5], R4 ;  /* 0x0000000405007388 */ /* 0x0001e20000000800 */
[----:B------:R-:W-:Y:S06]  /*0160*/  BAR.SYNC.DEFER_BLOCKING 0x0 ;  /* 0x0000000000007b1d */ /* 0x000fec0000010000 */
[----:B------:R-:W-:Y:S05]  /*0170*/  @!P1 BRA `(.L_x_64) ;  /* 0x00000000002c9947 */ /* 0x000fea0003800000 */
.L_x_65:
[----:B------:R-:W-:-:S04]  /*0180*/  SHF.R.U32.HI R6, RZ, 0x1, R0 ;  /* 0x00000001ff067819 */ /* 0x000fc80000011600 */
[----:B------:R-:W-:-:S13]  /*0190*/  ISETP.GE.U32.AND P1, PT, R7, R6, PT ;  /* 0x000000060700720c */ /* 0x000fda0003f26070 */
[----:B------:R-:W-:Y:S01]  /*01a0*/  @!P1 LEA R2, R6, R5, 0x2 ;  /* 0x0000000506029211 */ /* 0x000fe200078e10ff */
[----:B------:R-:W-:Y:S05]  /*01b0*/  @!P1 LDS R3, [R5] ;  /* 0x0000000005039984 */ /* 0x000fea0000000800 */
[----:B------:R-:W0:Y:S02]  /*01c0*/  @!P1 LDS R2, [R2] ;  /* 0x0000000002029984 */ /* 0x000e240000000800 */
[----:B0-----:R-:W-:-:S05]  /*01d0*/  @!P1 FADD R4, R2, R3 ;  /* 0x0000000302049221 */ /* 0x001fca0000000000 */
[----:B------:R1:W-:Y:S01]  /*01e0*/  @!P1 STS [R5], R4 ;  /* 0x0000000405009388 */ /* 0x0003e20000000800 */
[----:B------:R-:W-:Y:S01]  /*01f0*/  BAR.SYNC.DEFER_BLOCKING 0x0 ;  /* 0x0000000000007b1d */ /* 0x000fe20000010000 */
[----:B------:R-:W-:Y:S01]  /*0200*/  ISETP.GT.U32.AND P1, PT, R0, 0x3, PT ;  /* 0x000000030000780c */ /* 0x000fe20003f24070 */
[----:B------:R-:W-:-:S12]  /*0210*/  IMAD.MOV.U32 R0, RZ, RZ, R6 ;  /* 0x000000ffff007224 */ /* 0x000fd800078e0006 */
[----:B-1----:R-:W-:Y:S05]  /*0220*/  @P1 BRA `(.L_x_65) ;  /* 0xfffffffc00d41947 */ /* 0x002fea000383ffff */
.L_x_64:
[----:B------:R-:W-:Y:S05]  /*0230*/  @P0 EXIT ;  /* 0x000000000000094d */ /* 0x000fea0003800000 */
[----:B------:R-:W1:Y:S01]  /*0240*/  S2UR UR5, SR_CgaCtaId ;  /* 0x00000000000579c3 */ /* 0x000e620000008800 */
[----:B------:R-:W-:-:S07]  /*0250*/  UMOV UR4, 0x400 ;  /* 0x0000040000047882 */ /* 0x000fce0000000000 */
[----:B------:R-:W2:Y:S01]  /*0260*/  LDC.64 R2, c[0x0][0x390] ;  /* 0x0000e400ff027b82 */ /* 0x000ea20000000a00 */
[----:B-1----:R-:W-:-:S09]  /*0270*/  ULEA UR4, UR5, UR4, 0x18 ;  /* 0x0000000405047291 */ /* 0x002fd2000f8ec0ff */
[----:B0-----:R-:W2:Y:S04]  /*0280*/  LDS R5, [UR4] ;  /* 0x00000004ff057984 */ /* 0x001ea80008000800 */
[----:B--2---:R-:W-:Y:S01]  /*0290*/  REDG.E.ADD.F32.FTZ.RN.STRONG.GPU desc[UR6][R2.64], R5 ;  /* 0x00000005020079a6 */ /* 0x004fe2000c12f306 */
[----:B------:R-:W-:Y:S05]  /*02a0*/  EXIT ;  /* 0x000000000000794d */ /* 0x000fea0003800000 */
.L_x_66:
        /* <DEDUP_REMOVED lines=13> */
.L_x_86:


//--------------------- .text.salary_min_max_kernel --------------------------
	.section	.text.salary_min_max_kernel,"ax",@progbits
	.align	128
        .global         salary_min_max_kernel
        .type           salary_min_max_kernel,@function
        .size           salary_min_max_kernel,(.L_x_87 - salary_min_max_kernel)
        .other          salary_min_max_kernel,@"STO_CUDA_ENTRY STV_DEFAULT"
salary_min_max_kernel:
.text.salary_min_max_kernel:
[----:B------:R-:W-:Y:S01]  /*0000*/  LDC R1, c[0x0][0x37c] ;  /* 0x0000df00ff017b82 */ /* 0x000fe20000000800 */
[----:B------:R-:W0:Y:S07]  /*0010*/  S2R R9, SR_TID.X ;  /* 0x0000000000097919 */ /* 0x000e2e0000002100 */
[----:B------:R-:W0:Y:S01]  /*0020*/  S2UR UR4, SR_CTAID.X ;  /* 0x00000000000479c3 */ /* 0x000e220000002500 */
[----:B------:R-:W1:Y:S01]  /*0030*/  LDCU UR5, c[0x0][0x398] ;  /* 0x00007300ff0577ac */ /* 0x000e620008000800 */
[----:B------:R-:W-:-:S02]  /*0040*/  IMAD.MOV.U32 R4, RZ, RZ, 0x7f800000 ;  /* 0x7f800000ff047424 */ /* 0x000fc400078e00ff */
[----:B------:R-:W-:Y:S01]  /*0050*/  IMAD.MOV.U32 R6, RZ, RZ, -0x800000 ;  /* 0xff800000ff067424 */ /* 0x000fe200078e00ff */
[----:B------:R-:W2:Y:S03]  /*0060*/  LDCU.64 UR6, c[0x0][0x358] ;  /* 0x00006b00ff0677ac */ /* 0x000ea60008000a00 */
[----:B------:R-:W0:Y:S08]  /*0070*/  LDC R0, c[0x0][0x360] ;  /* 0x0000d800ff007b82 */ /* 0x000e300000000800 */
[----:B------:R-:W3:Y:S01]  /*0080*/  LDC.64 R2, c[0x0][0x380] ;  /* 0x0000e000ff027b82 */ /* 0x000ee20000000a00 */
[----:B0-----:R-:W-:-:S05]  /*0090*/  IMAD R5, R0, UR4, R9 ;  /* 0x0000000400057c24 */ /* 0x001fca000f8e0209 */
[C---:B-1----:R-:W-:Y:S01]  /*00a0*/  ISETP.GE.U32.AND P0, PT, R5.reuse, UR5, PT ;  /* 0x0000000505007c0c */ /* 0x042fe2000bf06070 */
[----:B---3--:R-:W-:-:S12]  /*00b0*/  IMAD.WIDE.U32 R2, R5, 0x4, R2 ;  /* 0x0000000405027825 */ /* 0x008fd800078e0002 */
[----:B--2---:R-:W2:Y:S04]  /*00c0*/  @!P0 LDG.E R4, desc[UR6][R2.64] ;  /* 0x0000000602048981 */ /* 0x004ea8000c1e1900 */
[----:B------:R-:W3:Y:S01]  /*00d0*/  @!P0 LDG.E R6, desc[UR6][R2.64] ;  /* 0x0000000602068981 */ /* 0x000ee2000c1e1900 */
[----:B------:R-:W0:Y:S01]  /*00e0*/  S2UR UR5, SR_CgaCtaId ;  /* 0x00000000000579c3 */ /* 0x000e220000008800 */
[----:B------:R-:W-:Y:S01]  /*00f0*/  UMOV UR4, 0x400 ;  /* 0x0000040000047882 */ /* 0x000fe20000000000 */
[----:B------:R-:W-:Y:S02]  /*0100*/  ISETP.GE.U32.AND P1, PT, R0, 0x2, PT ;  /* 0x000000020000780c */ /* 0x000fe40003f26070 */
[----:B------:R-:W-:Y:S01]  /*0110*/  ISETP.NE.AND P0, PT, R9, RZ, PT ;  /* 0x000000ff0900720c */ /* 0x000fe20003f05270 */
[----:B0-----:R-:W-:-:S06]  /*0120*/  ULEA UR4, UR5, UR4, 0x18 ;  /* 0x0000000405047291 */ /* 0x001fcc000f8ec0ff */
[----:B------:R-:W-:-:S05]  /*0130*/  LEA R5, R9, UR4, 0x2 ;  /* 0x0000000409057c11 */ /* 0x000fca000f8e10ff */
[----:B--2---:R0:W-:Y:S04]  /*0140*/  STS [R5], R4 ;  /* 0x0000000405007388 */ /* 0x0041e80000000800 */
[----:B---3--:R0:W-:Y:S01]  /*0150*/  STS [R5], R6 ;  /* 0x0000000605007388 */ /* 0x0081e20000000800 */
[----:B------:R-:W-:Y:S06]  /*0160*/  BAR.SYNC.DEFER_BLOCKING 0x0 ;  /* 0x0000000000007b1d */ /* 0x000fec0000010000 */
[----:B------:R-:W-:Y:S05]  /*0170*/  @!P1 BRA `(.L_x_67) ;  /* 0x0000000000389947 */ /* 0x000fea0003800000 */
.L_x_68:
[----:B0-----:R-:W-:-:S04]  /*0180*/  SHF.R.U32.HI R6, RZ, 0x1, R0 ;  /* 0x00000001ff067819 */ /* 0x001fc80000011600 */
[----:B------:R-:W-:-:S13]  /*0190*/  ISETP.GE.U32.AND P1, PT, R9, R6, PT ;  /* 0x000000060900720c */ /* 0x000fda0003f26070 */
[----:B------:R-:W-:Y:S01]  /*01a0*/  @!P1 IMAD R3, R6, 0x4, R5 ;  /* 0x0000000406039824 */ /* 0x000fe200078e0205 */
[----:B------:R-:W-:Y:S04]  /*01b0*/  @!P1 LDS R2, [R5] ;  /* 0x0000000005029984 */ /* 0x000fe80000000800 */
[----:B------:R-:W0:Y:S02]  /*01c0*/  @!P1 LDS R7, [R3] ;  /* 0x0000000003079984 */ /* 0x000e240000000800 */
[----:B0-----:R-:W-:-:S05]  /*01d0*/  @!P1 FMNMX R2, R2, R7, PT ;  /* 0x0000000702029209 */ /* 0x001fca0003800000 */
[----:B------:R-:W-:Y:S04]  /*01e0*/  @!P1 STS [R5], R2 ;  /* 0x0000000205009388 */ /* 0x000fe80000000800 */
[----:B------:R-:W0:Y:S02]  /*01f0*/  @!P1 LDS R7, [R3] ;  /* 0x0000000003079984 */ /* 0x000e240000000800 */
[----:B0-----:R-:W-:-:S05]  /*0200*/  @!P1 FMNMX R4, R7, R2, !PT ;  /* 0x0000000207049209 */ /* 0x001fca0007800000 */
[----:B------:R1:W-:Y:S01]  /*0210*/  @!P1 STS [R5], R4 ;  /* 0x0000000405009388 */ /* 0x0003e20000000800 */
[----:B------:R-:W-:Y:S01]  /*0220*/  BAR.SYNC.DEFER_BLOCKING 0x0 ;  /* 0x0000000000007b1d */ /* 0x000fe20000010000 */
[----:B------:R-:W-:Y:S01]  /*0230*/  ISETP.GT.U32.AND P1, PT, R0, 0x3, PT ;  /* 0x000000030000780c */ /* 0x000fe20003f24070 */
[----:B------:R-:W-:-:S12]  /*0240*/  IMAD.MOV.U32 R0, RZ, RZ, R6 ;  /* 0x000000ffff007224 */ /* 0x000fd800078e0006 */
[----:B-1----:R-:W-:Y:S05]  /*0250*/  @P1 BRA `(.L_x_68) ;  /* 0xfffffffc00c81947 */ /* 0x002fea000383ffff */
.L_x_67:
[----:B------:R-:W-:Y:S05]  /*0260*/  @P0 EXIT ;  /* 0x000000000000094d */ /* 0x000fea0003800000 */
[----:B------:R-:W1:Y:S01]  /*0270*/  S2UR UR5, SR_CgaCtaId ;  /* 0x00000000000579c3 */ /* 0x000e620000008800 */
[----:B------:R-:W-:-:S07]  /*0280*/  UMOV UR4, 0x400 ;  /* 0x0000040000047882 */ /* 0x000fce0000000000 */
[----:B------:R-:W2:Y:S08]  /*0290*/  LDC.64 R2, c[0x0][0x388] ;  /* 0x0000e200ff027b82 */ /* 0x000eb00000000a00 */
[----:B0-----:R-:W0:Y:S01]  /*02a0*/  LDC.64 R4, c[0x0][0x390] ;  /* 0x0000e400ff047b82 */ /* 0x001e220000000a00 */
[----:B-1----:R-:W-:-:S09]  /*02b0*/  ULEA UR4, UR5, UR4, 0x18 ;  /* 0x0000000405047291 */ /* 0x002fd2000f8ec0ff */
[----:B------:R-:W2:Y:S04]  /*02c0*/  LDS R7, [UR4] ;  /* 0x00000004ff077984 */ /* 0x000ea80008000800 */
[----:B--2---:R-:W-:Y:S04]  /*02d0*/  REDG.E.MIN.S32.STRONG.GPU desc[UR6][R2.64], R7 ;  /* 0x000000070200798e */ /* 0x004fe8000c92e306 */
[----:B0-----:R-:W-:Y:S01]  /*02e0*/  REDG.E.MAX.S32.STRONG.GPU desc[UR6][R4.64], R7 ;  /* 0x000000070400798e */ /* 0x001fe2000d12e306 */
[----:B------:R-:W-:Y:S05]  /*02f0*/  EXIT ;  /* 0x000000000000794d */ /* 0x000fea0003800000 */
.L_x_69:
        /* <DEDUP_REMOVED lines=16> */
.L_x_87:


//--------------------- .text.salary_average_kernel --------------------------
	.section	.text.salary_average_kernel,"ax",@progbits
	.align	128
        .global         salary_average_kernel
        .type           salary_average_kernel,@function
        .size           salary_average_kernel,(.L_x_88 - salary_average_kernel)
        .other          salary_average_kernel,@"STO_CUDA_ENTRY STV_DEFAULT"
salary_average_kernel:
.text.salary_average_kernel:
[----:B------:R-:W-:Y:S01]  /*0000*/  LDC R1, c[0x0][0x37c] ;  /* 0x0000df00ff017b82 */ /* 0x000fe20000000800 */
[----:B------:R-:W0:Y:S07]  /*0010*/  S2R R7, SR_TID.X ;  /* 0x0000000000077919 */ /* 0x000e2e0000002100 */
[----:B------:R-:W0:Y:S01]  /*0020*/  S2UR UR4, SR_CTAID.X ;  /* 0x00000000000479c3 */ /* 0x000e220000002500 */
[----:B------:R-:W1:Y:S01]  /*0030*/  LDCU UR5, c[0x0][0x390] ;  /* 0x00007200ff0577ac */ /* 0x000e620008000800 */
[----:B------:R-:W-:Y:S01]  /*0040*/  IMAD.MOV.U32 R4, RZ, RZ, RZ ;  /* 0x000000ffff047224 */ /* 0x000fe200078e00ff */
[----:B------:R-:W2:Y:S05]  /*0050*/  LDCU.64 UR6, c[0x0][0x358] ;  /* 0x00006b00ff0677ac */ /* 0x000eaa0008000a00 */
[----:B------:R-:W0:Y:S02]  /*0060*/  LDC R0, c[0x0][0x360] ;  /* 0x0000d800ff007b82 */ /* 0x000e240000000800 */
[----:B0-----:R-:W-:-:S05]  /*0070*/  IMAD R5, R0, UR4, R7 ;  /* 0x0000000400057c24 */ /* 0x001fca000f8e0207 */
[----:B-1----:R-:W-:-:S13]  /*0080*/  ISETP.GE.U32.AND P0, PT, R5, UR5, PT ;  /* 0x0000000505007c0c */ /* 0x002fda000bf06070 */
[----:B------:R-:W0:Y:S02]  /*0090*/  @!P0 LDC.64 R2, c[0x0][0x380] ;  /* 0x0000e000ff028b82 */ /* 0x000e240000000a00 */
[----:B0-----:R-:W-:-:S05]  /*00a0*/  @!P0 IMAD.WIDE.U32 R2, R5, 0x4, R2 ;  /* 0x0000000405028825 */ /* 0x001fca00078e0002 */
[----:B--2---:R-:W2:Y:S01]  /*00b0*/  @!P0 LDG.E R4, desc[UR6][R2.64] ;  /* 0x0000000602048981 */ /* 0x004ea2000c1e1900 */
[----:B------:R-:W0:Y:S01]  /*00c0*/  S2UR UR5, SR_CgaCtaId ;  /* 0x00000000000579c3 */ /* 0x000e220000008800 */
[----:B------:R-:W-:Y:S01]  /*00d0*/  UMOV UR4, 0x400 ;  /* 0x0000040000047882 */ /* 0x000fe20000000000 */
[----:B------:R-:W-:Y:S02]  /*00e0*/  ISETP.GE.U32.AND P1, PT, R0, 0x2, PT ;  /* 0x000000020000780c */ /* 0x000fe40003f26070 */
[----:B------:R-:W-:Y:S01]  /*00f0*/  ISETP.NE.AND P0, PT, R7, RZ, PT ;  /* 0x000000ff0700720c */ /* 0x000fe20003f05270 */
[----:B0-----:R-:W-:-:S06]  /*0100*/  ULEA UR4, UR5, UR4, 0x18 ;  /* 0x0000000405047291 */ /* 0x001fcc000f8ec0ff */
[----:B------:R-:W-:-:S05]  /*0110*/  LEA R5, R7, UR4, 0x2 ;  /* 0x0000000407057c11 */ /* 0x000fca000f8e10ff */
[----:B--2---:R0:W-:Y:S01]  /*0120*/  STS [R5], R4 ;  /* 0x0000000405007388 */ /* 0x0041e20000000800 */
[----:B------:R-:W-:Y:S06]  /*0130*/  BAR.SYNC.DEFER_BLOCKING 0x0 ;  /* 0x0000000000007b1d */ /* 0x000fec0000010000 */
[----:B------:R-:W-:Y:S05]  /*0140*/  @!P1 BRA `(.L_x_70) ;  /* 0x00000000002c9947 */ /* 0x000fea0003800000 */
.L_x_71:
[----:B------:R-:W-:-:S04]  /*0150*/  SHF.R.U32.HI R6, RZ, 0x1, R0 ;  /* 0x00000001ff067819 */ /* 0x000fc80000011600 */
[----:B------:R-:W-:-:S13]  /*0160*/  ISETP.GE.U32.AND P1, PT, R7, R6, PT ;  /* 0x000000060700720c */ /* 0x000fda0003f26070 */
[----:B------:R-:W-:Y:S01]  /*0170*/  @!P1 IMAD R2, R6, 0x4, R5 ;  /* 0x0000000406029824 */ /* 0x000fe200078e0205 */
        /* <DEDUP_REMOVED lines=8> */
.L_x_70:
        /* <DEDUP_REMOVED lines=8> */
.L_x_72:
        /* <DEDUP_REMOVED lines=16> */
.L_x_88:


//--------------------- .text.salary_sum_kernel   --------------------------
	.section	.text.salary_sum_kernel,"ax",@progbits
	.align	128
        .global         salary_sum_kernel
        .type           salary_sum_kernel,@function
        .size           salary_sum_kernel,(.L_x_89 - salary_sum_kernel)
        .other          salary_sum_kernel,@"STO_CUDA_ENTRY STV_DEFAULT"
salary_sum_kernel:
.text.salary_sum_kernel:
        /* <DEDUP_REMOVED lines=21> */
.L_x_74:
        /* <DEDUP_REMOVED lines=11> */
.L_x_73:
        /* <DEDUP_REMOVED lines=8> */
.L_x_75:
        /* <DEDUP_REMOVED lines=16> */
.L_x_89:


//--------------------- .nv.shared.bitonic_sort_kernel --------------------------
	.section	.nv.shared.bitonic_sort_kernel,"aw",@nobits
	.sectionflags	@""
	.align	16
	.zero		1024


//--------------------- .nv.shared.reserved.0     --------------------------
	.section	.nv.shared.reserved.0,"aw",@nobits
	.weak		__nv_reservedSMEM_offset_0_alias
	.size		__nv_reservedSMEM_offset_0_alias, 0, 64
	.other		__nv_reservedSMEM_offset_0_alias,@"STO_CUDA_RESERVED_SHARED STV_DEFAULT"
__nv_reservedSMEM_offset_0_alias:
	.zero		0
	.zero		64


//--------------------- .nv.shared.salary_correlation_kernel --------------------------
	.section	.nv.shared.salary_correlation_kernel,"aw",@nobits
	.sectionflags	@""
	.align	16
	.zero		1024


//--------------------- .nv.shared.salary_moving_average_kernel --------------------------
	.section	.nv.shared.salary_moving_average_kernel,"aw",@nobits
	.sectionflags	@""
	.align	16
	.zero		1024


//--------------------- .nv.shared.salary_outlier_detection_kernel --------------------------
	.section	.nv.shared.salary_outlier_detection_kernel,"aw",@nobits
	.sectionflags	@""
	.align	16
	.zero		1024


//--------------------- .nv.shared.salary_growth_kernel --------------------------
	.section	.nv.shared.salary_growth_kernel,"aw",@nobits
	.sectionflags	@""
	.align	16
	.zero		1024


//--------------------- .nv.shared.dept_salary_aggregate_kernel --------------------------
	.section	.nv.shared.dept_salary_aggregate_kernel,"aw",@nobits
	.sectionflags	@""
	.align	16
	.zero		1024


//--------------------- .nv.shared.salary_histogram_kernel --------------------------
	.section	.nv.shared.salary_histogram_kernel,"aw",@nobits
	.sectionflags	@""
	.align	16
	.zero		1024


//--------------------- .nv.shared.salary_variance_kernel --------------------------
	.section	.nv.shared.salary_variance_kernel,"aw",@nobits
	.sectionflags	@""
	.align	16
	.zero		1024


//--------------------- .nv.shared.salary_min_max_kernel --------------------------
	.section	.nv.shared.salary_min_max_kernel,"aw",@nobits
	.sectionflags	@""
	.align	16
	.zero		1024


//--------------------- .nv.shared.salary_average_kernel --------------------------
	.section	.nv.shared.salary_average_kernel,"aw",@nobits
	.sectionflags	@""
	.align	16
	.zero		1024


//--------------------- .nv.shared.salary_sum_kernel --------------------------
	.section	.nv.shared.salary_sum_kernel,"aw",@nobits
	.sectionflags	@""
	.align	16
	.zero		1024


//--------------------- .nv.constant0.bitonic_sort_kernel --------------------------
	.section	.nv.constant0.bitonic_sort_kernel,"a",@progbits
	.sectionflags	@""
	.align	4
.nv.constant0.bitonic_sort_kernel:
	.zero		916


//--------------------- .nv.constant0.salary_correlation_kernel --------------------------
	.section	.nv.constant0.salary_correlation_kernel,"a",@progbits
	.sectionflags	@""
	.align	4
.nv.constant0.salary_correlation_kernel:
	.zero		956


//--------------------- .nv.constant0.salary_moving_average_kernel --------------------------
	.section	.nv.constant0.salary_moving_average_kernel,"a",@progbits
	.sectionflags	@""
	.align	4
.nv.constant0.salary_moving_average_kernel:
	.zero		920


//--------------------- .nv.constant0.salary_outlier_detection_kernel --------------------------
	.section	.nv.constant0.salary_outlier_detection_kernel,"a",@progbits
	.sectionflags	@""
	.align	4
.nv.constant0.salary_outlier_detection_kernel:
	.zero		924


//--------------------- .nv.constant0.salary_growth_kernel --------------------------
	.section	.nv.constant0.salary_growth_kernel,"a",@progbits
	.sectionflags	@""
	.align	4
.nv.constant0.salary_growth_kernel:
	.zero		924


//--------------------- .nv.constant0.dept_salary_aggregate_kernel --------------------------
	.section	.nv.constant0.dept_salary_aggregate_kernel,"a",@progbits
	.sectionflags	@""
	.align	4
.nv.constant0.dept_salary_aggregate_kernel:
	.zero		936


//--------------------- .nv.constant0.salary_histogram_kernel --------------------------
	.section	.nv.constant0.salary_histogram_kernel,"a",@progbits
	.sectionflags	@""
	.align	4
.nv.constant0.salary_histogram_kernel:
	.zero		928


//--------------------- .nv.constant0.salary_variance_kernel --------------------------
	.section	.nv.constant0.salary_variance_kernel,"a",@progbits
	.sectionflags	@""
	.align	4
.nv.constant0.salary_variance_kernel:
	.zero		924


//--------------------- .nv.constant0.salary_min_max_kernel --------------------------
	.section	.nv.constant0.salary_min_max_kernel,"a",@progbits
	.sectionflags	@""
	.align	4
.nv.constant0.salary_min_max_kernel:
	.zero		924


//--------------------- .nv.constant0.salary_average_kernel --------------------------
	.section	.nv.constant0.salary_average_kernel,"a",@progbits
	.sectionflags	@""
	.align	4
.nv.constant0.salary_average_kernel:
	.zero		916


//--------------------- .nv.constant0.salary_sum_kernel --------------------------
	.section	.nv.constant0.salary_sum_kernel,"a",@progbits
	.sectionflags	@""
	.align	4
.nv.constant0.salary_sum_kernel:
	.zero		916


//--------------------- SYMBOLS --------------------------

	.type		.nv.reservedSmem.offset0,@object
	.size		.nv.reservedSmem.offset0,0x4
	.type		.nv.reservedSmem.cap,@object
	.size		.nv.reservedSmem.cap,0x4
